	.target	sm_100a

	.elftype	@"ET_EXEC"


//--------------------- .note.nv.tkinfo           --------------------------
	.section	.note.nv.tkinfo,"",@"SHT_NOTE"
	.sectionflags	@"SHF_NOTE_NV_TKINFO"
	.tkinfo
        /*0018*/ 	.word	0x00000002
        /*0030*/ 	.string	""
        /*0030*/ 	.string	"ptxas"
        /*0030*/ 	.string	"Cuda compilation tools, release 13.0, V13.0.88"
        /*0030*/ 	.string	"Build cuda_13.0.r13.0/compiler.36424714_0"
        /*0030*/ 	.string	"-arch sm_100a -m 64 "



//--------------------- .note.nv.cuinfo           --------------------------
	.section	.note.nv.cuinfo,"",@"SHT_NOTE"
	.sectionflags	@"SHF_NOTE_NV_CUINFO"
        /*0018*/ 	.short	0x0002
        /*001a*/ 	.short	0x0064
        /*001c*/ 	.short	0x0082
	.zero		2


//--------------------- .nv.info                  --------------------------
	.section	.nv.info,"",@"SHT_CUDA_INFO"
	.align	4


	//----- nvinfo : EIATTR_REGCOUNT
	.align		4
        /*0000*/ 	.byte	0x04, 0x2f
        /*0002*/ 	.short	(.L_19 - .L_18)
	.align		4
.L_18:
        /*0004*/ 	.word	index@(_ZN7cutlass13device_kernelINS_4gemm6kernel13GemmUniversalIN4cute5tupleIJiiiiEEENS1_10collective13CollectiveMmaINS1_35MainloopSm100TmaUmmaWarpSpecializedILi4ELi2ELi4ENS5_IJNS4_1CILi4EEENSA_ILi1EEESC_EEEEENS5_IJNSA_ILi64EEENSA_ILi256EEENSA_ILi32EEEEEENS_10tfloat32_tENS5_IJlSC_lEEESJ_SK_NS4_8TiledMMAINS4_8MMA_AtomIJNS4_17SM100_MMA_TF32_SSISJ_SJ_fLi64ELi256ELNS4_4UMMA5MajorE0ELSP_0ELNSO_7ScaleInE0ELSQ_0EEEEEENS4_6LayoutINS5_IJSC_SC_SC_EEENS5_IJNSA_ILi0EEESV_SV_EEEEENS5_IJNS4_10UnderscoreESY_SY_EEEEENS4_13SM90_TMA_LOADENS4_14ComposedLayoutINS4_7SwizzleILi3ELi4ELi3EEENS4_18smem_ptr_flag_bitsILi32EEENST_INS5_IJNSA_ILi8EEESH_EEENS5_IJSH_SC_EEEEEEEvNS4_8identityENS4_23SM90_TMA_LOAD_MULTICASTES1B_vS1C_EENS_8epilogue10collective18CollectiveEpilogueINS1F_23Sm100TmaWarpSpecializedILi4ELi2ELi16ELb1ELb0EEEJSI_NS5_IJNST_ISF_SC_EENST_ISH_SC_EEEEESJ_SK_SJ_SK_NS1F_6fusion15FusionCallbacksIS1J_NS1N_17LinearCombinationISJ_fSJ_fLNS_15FloatRoundStyleE2EEESI_S1M_JEEENS4_5SM1004TMEM4LOAD26SM100_TMEM_LOAD_16dp128b8xES11_S1B_NS4_17SM75_U32x4_LDSM_NENS4_14SM90_TMA_STOREES1B_NS4_17SM90_U32x4_STSM_NENS4_39AutoVectorizingCopyWithAssumedAlignmentILi128EEEEEEvvEEEEvNT_6ParamsE)
        /*0008*/ 	.word	0x00000060


	//----- nvinfo : EIATTR_FRAME_SIZE
	.align		4
.L_19:
        /*000c*/ 	.byte	0x04, 0x11
        /*000e*/ 	.short	(.L_21 - .L_20)
	.align		4
.L_20:
        /*0010*/ 	.word	index@($__internal_2_$__cuda_sm10x_tcgen05_guardrail_trap_unallocated_columns_being_dealloced)
        /*0014*/ 	.word	0x00000000


	//----- nvinfo : EIATTR_FRAME_SIZE
	.align		4
.L_21:
        /*0018*/ 	.byte	0x04, 0x11
        /*001a*/ 	.short	(.L_23 - .L_22)
	.align		4
.L_22:
        /*001c*/ 	.word	index@($__internal_1_$__cuda_sm10x_tcgen05_guardrail_trap_phase_invalid_during_alloc)
        /*0020*/ 	.word	0x00000000


	//----- nvinfo : EIATTR_FRAME_SIZE
	.align		4
.L_23:
        /*0024*/ 	.byte	0x04, 0x11
        /*0026*/ 	.short	(.L_25 - .L_24)
	.align		4
.L_24:
        /*0028*/ 	.word	index@($__internal_0_$__cuda_sm10x_tcgen05_guardrail_trap_col_being_dealloced_not_returned_by_alloc)
        /*002c*/ 	.word	0x00000000


	//----- nvinfo : EIATTR_FRAME_SIZE
	.align		4
.L_25:
        /*0030*/ 	.byte	0x04, 0x11
        /*0032*/ 	.short	(.L_27 - .L_26)
	.align		4
.L_26:
        /*0034*/ 	.word	index@(_ZN7cutlass13device_kernelINS_4gemm6kernel13GemmUniversalIN4cute5tupleIJiiiiEEENS1_10collective13CollectiveMmaINS1_35MainloopSm100TmaUmmaWarpSpecializedILi4ELi2ELi4ENS5_IJNS4_1CILi4EEENSA_ILi1EEESC_EEEEENS5_IJNSA_ILi64EEENSA_ILi256EEENSA_ILi32EEEEEENS_10tfloat32_tENS5_IJlSC_lEEESJ_SK_NS4_8TiledMMAINS4_8MMA_AtomIJNS4_17SM100_MMA_TF32_SSISJ_SJ_fLi64ELi256ELNS4_4UMMA5MajorE0ELSP_0ELNSO_7ScaleInE0ELSQ_0EEEEEENS4_6LayoutINS5_IJSC_SC_SC_EEENS5_IJNSA_ILi0EEESV_SV_EEEEENS5_IJNS4_10UnderscoreESY_SY_EEEEENS4_13SM90_TMA_LOADENS4_14ComposedLayoutINS4_7SwizzleILi3ELi4ELi3EEENS4_18smem_ptr_flag_bitsILi32EEENST_INS5_IJNSA_ILi8EEESH_EEENS5_IJSH_SC_EEEEEEEvNS4_8identityENS4_23SM90_TMA_LOAD_MULTICASTES1B_vS1C_EENS_8epilogue10collective18CollectiveEpilogueINS1F_23Sm100TmaWarpSpecializedILi4ELi2ELi16ELb1ELb0EEEJSI_NS5_IJNST_ISF_SC_EENST_ISH_SC_EEEEESJ_SK_SJ_SK_NS1F_6fusion15FusionCallbacksIS1J_NS1N_17LinearCombinationISJ_fSJ_fLNS_15FloatRoundStyleE2EEESI_S1M_JEEENS4_5SM1004TMEM4LOAD26SM100_TMEM_LOAD_16dp128b8xES11_S1B_NS4_17SM75_U32x4_LDSM_NENS4_14SM90_TMA_STOREES1B_NS4_17SM90_U32x4_STSM_NENS4_39AutoVectorizingCopyWithAssumedAlignmentILi128EEEEEEvvEEEEvNT_6ParamsE)
        /*0038*/ 	.word	0x00000000


	//----- nvinfo : EIATTR_MIN_STACK_SIZE
	.align		4
.L_27:
        /*003c*/ 	.byte	0x04, 0x12
        /*003e*/ 	.short	(.L_29 - .L_28)
	.align		4
.L_28:
        /*0040*/ 	.word	index@(_ZN7cutlass13device_kernelINS_4gemm6kernel13GemmUniversalIN4cute5tupleIJiiiiEEENS1_10collective13CollectiveMmaINS1_35MainloopSm100TmaUmmaWarpSpecializedILi4ELi2ELi4ENS5_IJNS4_1CILi4EEENSA_ILi1EEESC_EEEEENS5_IJNSA_ILi64EEENSA_ILi256EEENSA_ILi32EEEEEENS_10tfloat32_tENS5_IJlSC_lEEESJ_SK_NS4_8TiledMMAINS4_8MMA_AtomIJNS4_17SM100_MMA_TF32_SSISJ_SJ_fLi64ELi256ELNS4_4UMMA5MajorE0ELSP_0ELNSO_7ScaleInE0ELSQ_0EEEEEENS4_6LayoutINS5_IJSC_SC_SC_EEENS5_IJNSA_ILi0EEESV_SV_EEEEENS5_IJNS4_10UnderscoreESY_SY_EEEEENS4_13SM90_TMA_LOADENS4_14ComposedLayoutINS4_7SwizzleILi3ELi4ELi3EEENS4_18smem_ptr_flag_bitsILi32EEENST_INS5_IJNSA_ILi8EEESH_EEENS5_IJSH_SC_EEEEEEEvNS4_8identityENS4_23SM90_TMA_LOAD_MULTICASTES1B_vS1C_EENS_8epilogue10collective18CollectiveEpilogueINS1F_23Sm100TmaWarpSpecializedILi4ELi2ELi16ELb1ELb0EEEJSI_NS5_IJNST_ISF_SC_EENST_ISH_SC_EEEEESJ_SK_SJ_SK_NS1F_6fusion15FusionCallbacksIS1J_NS1N_17LinearCombinationISJ_fSJ_fLNS_15FloatRoundStyleE2EEESI_S1M_JEEENS4_5SM1004TMEM4LOAD26SM100_TMEM_LOAD_16dp128b8xES11_S1B_NS4_17SM75_U32x4_LDSM_NENS4_14SM90_TMA_STOREES1B_NS4_17SM90_U32x4_STSM_NENS4_39AutoVectorizingCopyWithAssumedAlignmentILi128EEEEEEvvEEEEvNT_6ParamsE)
        /*0044*/ 	.word	0x00000000
.L_29:


//--------------------- .nv.compat                --------------------------
	.section	.nv.compat,"",@"SHT_CUDA_COMPAT_INFO"
	.align	4
        /*0000*/ 	.byte	0x02, 0x09, 0x01, 0x00, 0x02, 0x02, 0x02, 0x00, 0x02, 0x05, 0x05, 0x00, 0x03, 0x07, 0x01, 0x01
        /*0010*/ 	.byte	0x02, 0x03, 0x01, 0x00, 0x02, 0x06, 0x01, 0x00, 0x04, 0x0b, 0x08, 0x00, 0x09, 0x00, 0x00, 0x00
        /*0020*/ 	.byte	0x00, 0x00, 0x00, 0x00


//--------------------- .nv.info._ZN7cutlass13device_kernelINS_4gemm6kernel13GemmUniversalIN4cute5tupleIJiiiiEEENS1_10collective13CollectiveMmaINS1_35MainloopSm100TmaUmmaWarpSpecializedILi4ELi2ELi4ENS5_IJNS4_1CILi4EEENSA_ILi1EEESC_EEEEENS5_IJNSA_ILi64EEENSA_ILi256EEENSA_ILi32EEEEEENS_10tfloat32_tENS5_IJlSC_lEEESJ_SK_NS4_8TiledMMAINS4_8MMA_AtomIJNS4_17SM100_MMA_TF32_SSISJ_SJ_fLi64ELi256ELNS4_4UMMA5MajorE0ELSP_0ELNSO_7ScaleInE0ELSQ_0EEEEEENS4_6LayoutINS5_IJSC_SC_SC_EEENS5_IJNSA_ILi0EEESV_SV_EEEEENS5_IJNS4_10UnderscoreESY_SY_EEEEENS4_13SM90_TMA_LOADENS4_14ComposedLayoutINS4_7SwizzleILi3ELi4ELi3EEENS4_18smem_ptr_flag_bitsILi32EEENST_INS5_IJNSA_ILi8EEESH_EEENS5_IJSH_SC_EEEEEEEvNS4_8identityENS4_23SM90_TMA_LOAD_MULTICASTES1B_vS1C_EENS_8epilogue10collective18CollectiveEpilogueINS1F_23Sm100TmaWarpSpecializedILi4ELi2ELi16ELb1ELb0EEEJSI_NS5_IJNST_ISF_SC_EENST_ISH_SC_EEEEESJ_SK_SJ_SK_NS1F_6fusion15FusionCallbacksIS1J_NS1N_17LinearCombinationISJ_fSJ_fLNS_15FloatRoundStyleE2EEESI_S1M_JEEENS4_5SM1004TMEM4LOAD26SM100_TMEM_LOAD_16dp128b8xES11_S1B_NS4_17SM75_U32x4_LDSM_NENS4_14SM90_TMA_STOREES1B_NS4_17SM90_U32x4_STSM_NENS4_39AutoVectorizingCopyWithAssumedAlignmentILi128EEEEEEvvEEEEvNT_6ParamsE --------------------------
	.section	.nv.info._ZN7cutlass13device_kernelINS_4gemm6kernel13GemmUniversalIN4cute5tupleIJiiiiEEENS1_10collective13CollectiveMmaINS1_35MainloopSm100TmaUmmaWarpSpecializedILi4ELi2ELi4ENS5_IJNS4_1CILi4EEENSA_ILi1EEESC_EEEEENS5_IJNSA_ILi64EEENSA_ILi256EEENSA_ILi32EEEEEENS_10tfloat32_tENS5_IJlSC_lEEESJ_SK_NS4_8TiledMMAINS4_8MMA_AtomIJNS4_17SM100_MMA_TF32_SSISJ_SJ_fLi64ELi256ELNS4_4UMMA5MajorE0ELSP_0ELNSO_7ScaleInE0ELSQ_0EEEEEENS4_6LayoutINS5_IJSC_SC_SC_EEENS5_IJNSA_ILi0EEESV_SV_EEEEENS5_IJNS4_10UnderscoreESY_SY_EEEEENS4_13SM90_TMA_LOADENS4_14ComposedLayoutINS4_7SwizzleILi3ELi4ELi3EEENS4_18smem_ptr_flag_bitsILi32EEENST_INS5_IJNSA_ILi8EEESH_EEENS5_IJSH_SC_EEEEEEEvNS4_8identityENS4_23SM90_TMA_LOAD_MULTICASTES1B_vS1C_EENS_8epilogue10collective18CollectiveEpilogueINS1F_23Sm100TmaWarpSpecializedILi4ELi2ELi16ELb1ELb0EEEJSI_NS5_IJNST_ISF_SC_EENST_ISH_SC_EEEEESJ_SK_SJ_SK_NS1F_6fusion15FusionCallbacksIS1J_NS1N_17LinearCombinationISJ_fSJ_fLNS_15FloatRoundStyleE2EEESI_S1M_JEEENS4_5SM1004TMEM4LOAD26SM100_TMEM_LOAD_16dp128b8xES11_S1B_NS4_17SM75_U32x4_LDSM_NENS4_14SM90_TMA_STOREES1B_NS4_17SM90_U32x4_STSM_NENS4_39AutoVectorizingCopyWithAssumedAlignmentILi128EEEEEEvvEEEEvNT_6ParamsE,"",@"SHT_CUDA_INFO"
	.sectionflags	@""
	.align	4


	//----- nvinfo : EIATTR_CUDA_API_VERSION
	.align		4
        /*0000*/ 	.byte	0x04, 0x37
        /*0002*/ 	.short	(.L_31 - .L_30)
.L_30:
        /*0004*/ 	.word	0x00000082


	//----- nvinfo : EIATTR_KPARAM_INFO
	.align		4
.L_31:
        /*0008*/ 	.byte	0x04, 0x17
        /*000a*/ 	.short	(.L_33 - .L_32)
.L_32:
        /*000c*/ 	.word	0x00000000
        /*0010*/ 	.short	0x0000
        /*0012*/ 	.short	0x0000
        /*0014*/ 	.byte	0x00, 0xf0, 0x01, 0x20


	//----- nvinfo : EIATTR_AT_ENTRY_FRAGMENTS
	.align		4
.L_33:
        /*0018*/ 	.byte	0x04, 0x4f
        /*001a*/ 	.short	(.L_35 - .L_34)


	//   ....[0]....
.L_34:
        /*001c*/ 	.word	0x00000006


	//----- nvinfo : EIATTR_RESERVED_SMEM_USED
	.align		4
.L_35:
        /*0020*/ 	.byte	0x01, 0x41
	.zero		2


	//----- nvinfo : EIATTR_SPARSE_MMA_MASK
	.align		4
        /*0024*/ 	.byte	0x03, 0x50
        /*0026*/ 	.short	0x0000


	//----- nvinfo : EIATTR_TCGEN05_1CTA_USED
	.align		4
        /*0028*/ 	.byte	0x01, 0x51
	.zero		2


	//----- nvinfo : EIATTR_MAXREG_COUNT
	.align		4
        /*002c*/ 	.byte	0x03, 0x1b
        /*002e*/ 	.short	0x00ff


	//----- nvinfo : EIATTR_NUM_BARRIERS
	.align		4
        /*0030*/ 	.byte	0x02, 0x4c
        /*0032*/ 	.byte	0x07
	.zero		1


	//----- nvinfo : EIATTR_EXTERNS
	.align		4
        /*0034*/ 	.byte	0x04, 0x0f
        /*0036*/ 	.short	(.L_37 - .L_36)


	//   ....[0]....
	.align		4
.L_36:
        /*0038*/ 	.word	index@(__assertfail)


	//----- nvinfo : EIATTR_MERCURY_ISA_VERSION
	.align		4
.L_37:
        /*003c*/ 	.byte	0x03, 0x5f
        /*003e*/ 	.short	0x0101


	//----- nvinfo : EIATTR_INT_WARP_WIDE_INSTR_OFFSETS
	.align		4
        /*0040*/ 	.byte	0x04, 0x31
        /*0042*/ 	.short	(.L_39 - .L_38)


	//   ....[0]....
.L_38:
        /*0044*/ 	.word	0x00003d50


	//   ....[1]....
        /*0048*/ 	.word	0x00003d70


	//   ....[2]....
        /*004c*/ 	.word	0x00003da0


	//   ....[3]....
        /*0050*/ 	.word	0x000049b0


	//   ....[4]....
        /*0054*/ 	.word	0x00004a10


	//   ....[5]....
        /*0058*/ 	.word	0x00004b00


	//   ....[6]....
        /*005c*/ 	.word	0x00004b80


	//   ....[7]....
        /*0060*/ 	.word	0x00004c60


	//   ....[8]....
        /*0064*/ 	.word	0x00004ce0


	//   ....[9]....
        /*0068*/ 	.word	0x00004dd0


	//   ....[10]....
        /*006c*/ 	.word	0x00004e60


	//   ....[11]....
        /*0070*/ 	.word	0x00004f50


	//   ....[12]....
        /*0074*/ 	.word	0x00004fd0


	//   ....[13]....
        /*0078*/ 	.word	0x000050d0


	//   ....[14]....
        /*007c*/ 	.word	0x00005150


	//   ....[15]....
        /*0080*/ 	.word	0x00005250


	//   ....[16]....
        /*0084*/ 	.word	0x000052e0


	//   ....[17]....
        /*0088*/ 	.word	0x000053e0


	//   ....[18]....
        /*008c*/ 	.word	0x00005470


	//----- nvinfo : EIATTR_COOP_GROUP_MASK_REGIDS
	.align		4
.L_39:
        /*0090*/ 	.byte	0x04, 0x29
        /*0092*/ 	.short	(.L_41 - .L_40)


	//   ....[0]....
.L_40:
        /*0094*/ 	.word	0xffffffff


	//   ....[1]....
        /*0098*/ 	.word	0xffffffff


	//   ....[2]....
        /*009c*/ 	.word	0xffffffff


	//   ....[3]....
        /*00a0*/ 	.word	0xffffffff


	//   ....[4]....
        /*00a4*/ 	.word	0xffffffff


	//   ....[5]....
        /*00a8*/ 	.word	0xffffffff


	//   ....[6]....
        /*00ac*/ 	.word	0xffffffff


	//   ....[7]....
        /*00b0*/ 	.word	0xffffffff


	//   ....[8]....
        /*00b4*/ 	.word	0xffffffff


	//   ....[9]....
        /*00b8*/ 	.word	0xffffffff


	//   ....[10]....
        /*00bc*/ 	.word	0xffffffff


	//   ....[11]....
        /*00c0*/ 	.word	0xffffffff


	//   ....[12]....
        /*00c4*/ 	.word	0xffffffff


	//   ....[13]....
        /*00c8*/ 	.word	0xffffffff


	//----- nvinfo : EIATTR_COOP_GROUP_INSTR_OFFSETS
	.align		4
.L_41:
        /*00cc*/ 	.byte	0x04, 0x28
        /*00ce*/ 	.short	(.L_43 - .L_42)


	//   ....[0]....
.L_42:
        /*00d0*/ 	.word	0x00000080


	//   ....[1]....
        /*00d4*/ 	.word	0x000004f0


	//   ....[2]....
        /*00d8*/ 	.word	0x00000690


	//   ....[3]....
        /*00dc*/ 	.word	0x00000830


	//   ....[4]....
        /*00e0*/ 	.word	0x00000930


	//   ....[5]....
        /*00e4*/ 	.word	0x00000aa0


	//   ....[6]....
        /*00e8*/ 	.word	0x00000c40


	//   ....[7]....
        /*00ec*/ 	.word	0x00000df0


	//   ....[8]....
        /*00f0*/ 	.word	0x00002050


	//   ....[9]....
        /*00f4*/ 	.word	0x00002f40


	//   ....[10]....
        /*00f8*/ 	.word	0x00003150


	//   ....[11]....
        /*00fc*/ 	.word	0x00003180


	//   ....[12]....
        /*0100*/ 	.word	0x00003c30


	//   ....[13]....
        /*0104*/ 	.word	0x00003e60


	//----- nvinfo : EIATTR_VRC_CTA_INIT_COUNT
	.align		4
.L_43:
        /*0108*/ 	.byte	0x02, 0x4a
        /*010a*/ 	.byte	0x80
	.zero		1


	//----- nvinfo : EIATTR_SYSCALL_OFFSETS
	.align		4
        /*010c*/ 	.byte	0x04, 0x46
        /*010e*/ 	.short	(.L_45 - .L_44)


	//   ....[0]....
.L_44:
        /*0110*/ 	.word	0x00006140


	//   ....[1]....
        /*0114*/ 	.word	0x00006230


	//   ....[2]....
        /*0118*/ 	.word	0x00006ac0


	//   ....[3]....
        /*011c*/ 	.word	0x00007480


	//   ....[4]....
        /*0120*/ 	.word	0x00007de0


	//   ....[5]....
        /*0124*/ 	.word	0x00008780


	//   ....[6]....
        /*0128*/ 	.word	0x00009120


	//   ....[7]....
        /*012c*/ 	.word	0x00009af0


	//   ....[8]....
        /*0130*/ 	.word	0x0000a490


	//   ....[9]....
        /*0134*/ 	.word	0x0000ade0


	//----- nvinfo : EIATTR_MBARRIER_INSTR_OFFSETS
	.align		4
.L_45:
        /*0138*/ 	.byte	0x04, 0x39
        /*013a*/ 	.short	(.L_47 - .L_46)


	//   ....[0]....
.L_46:
        /*013c*/ 	.word	0x00000600
        /*0140*/ 	.word	0x000000ff
        /*0144*/ 	.word	0x00000000
        /*0148*/ 	.short	0x0100
        /*014a*/ 	.byte	0x04
	.zero		1


	//   ....[1]....
        /*014c*/ 	.word	0x00000610
        /*0150*/ 	.word	0x000000ff
        /*0154*/ 	.word	0x00000020
        /*0158*/ 	.short	0x0100
        /*015a*/ 	.byte	0x04
	.zero		1


	//   ....[2]....
        /*015c*/ 	.word	0x00000620
        /*0160*/ 	.word	0x000000ff
        /*0164*/ 	.word	0x00000008
        /*0168*/ 	.short	0x0100
        /*016a*/ 	.byte	0x04
	.zero		1


	//   ....[3]....
        /*016c*/ 	.word	0x00000630
        /*0170*/ 	.word	0x000000ff
        /*0174*/ 	.word	0x00000028
        /*0178*/ 	.short	0x0100
        /*017a*/ 	.byte	0x04
	.zero		1


	//   ....[4]....
        /*017c*/ 	.word	0x00000640
        /*0180*/ 	.word	0x000000ff
        /*0184*/ 	.word	0x00000010
        /*0188*/ 	.short	0x0100
        /*018a*/ 	.byte	0x04
	.zero		1


	//   ....[5]....
        /*018c*/ 	.word	0x00000650
        /*0190*/ 	.word	0x000000ff
        /*0194*/ 	.word	0x00000030
        /*0198*/ 	.short	0x0100
        /*019a*/ 	.byte	0x04
	.zero		1


	//   ....[6]....
        /*019c*/ 	.word	0x00000660
        /*01a0*/ 	.word	0x000000ff
        /*01a4*/ 	.word	0x00000018
        /*01a8*/ 	.short	0x0100
        /*01aa*/ 	.byte	0x04
	.zero		1


	//   ....[7]....
        /*01ac*/ 	.word	0x00000670
        /*01b0*/ 	.word	0x000000ff
        /*01b4*/ 	.word	0x00000038
        /*01b8*/ 	.short	0x0100
        /*01ba*/ 	.byte	0x04
	.zero		1


	//   ....[8]....
        /*01bc*/ 	.word	0x000007a0
        /*01c0*/ 	.word	0x000000ff
        /*01c4*/ 	.word	0x00000040
        /*01c8*/ 	.short	0x0100
        /*01ca*/ 	.byte	0x04
	.zero		1


	//   ....[9]....
        /*01cc*/ 	.word	0x000007b0
        /*01d0*/ 	.word	0x000000ff
        /*01d4*/ 	.word	0x00000060
        /*01d8*/ 	.short	0x0100
        /*01da*/ 	.byte	0x04
	.zero		1


	//   ....[10]....
        /*01dc*/ 	.word	0x000007c0
        /*01e0*/ 	.word	0x000000ff
        /*01e4*/ 	.word	0x00000048
        /*01e8*/ 	.short	0x0100
        /*01ea*/ 	.byte	0x04
	.zero		1


	//   ....[11]....
        /*01ec*/ 	.word	0x000007d0
        /*01f0*/ 	.word	0x000000ff
        /*01f4*/ 	.word	0x00000068
        /*01f8*/ 	.short	0x0100
        /*01fa*/ 	.byte	0x04
	.zero		1


	//   ....[12]....
        /*01fc*/ 	.word	0x000007e0
        /*0200*/ 	.word	0x000000ff
        /*0204*/ 	.word	0x00000050
        /*0208*/ 	.short	0x0100
        /*020a*/ 	.byte	0x04
	.zero		1


	//   ....[13]....
        /*020c*/ 	.word	0x000007f0
        /*0210*/ 	.word	0x000000ff
        /*0214*/ 	.word	0x00000070
        /*0218*/ 	.short	0x0100
        /*021a*/ 	.byte	0x04
	.zero		1


	//   ....[14]....
        /*021c*/ 	.word	0x00000800
        /*0220*/ 	.word	0x000000ff
        /*0224*/ 	.word	0x00000058
        /*0228*/ 	.short	0x0100
        /*022a*/ 	.byte	0x04
	.zero		1


	//   ....[15]....
        /*022c*/ 	.word	0x00000810
        /*0230*/ 	.word	0x000000ff
        /*0234*/ 	.word	0x00000078
        /*0238*/ 	.short	0x0100
        /*023a*/ 	.byte	0x04
	.zero		1


	//   ....[16]....
        /*023c*/ 	.word	0x00000900
        /*0240*/ 	.word	0x000000ff
        /*0244*/ 	.word	0x00000080
        /*0248*/ 	.short	0x0100
        /*024a*/ 	.byte	0x06
	.zero		1


	//   ....[17]....
        /*024c*/ 	.word	0x00000910
        /*0250*/ 	.word	0x000000ff
        /*0254*/ 	.word	0x00000088
        /*0258*/ 	.short	0x0100
        /*025a*/ 	.byte	0x06
	.zero		1


	//   ....[18]....
        /*025c*/ 	.word	0x00000a50
        /*0260*/ 	.word	0x000000ff
        /*0264*/ 	.word	0x00000090
        /*0268*/ 	.short	0x0100
        /*026a*/ 	.byte	0x06
	.zero		1


	//   ....[19]....
        /*026c*/ 	.word	0x00000a60
        /*0270*/ 	.word	0x000000ff
        /*0274*/ 	.word	0x000000a0
        /*0278*/ 	.short	0x0100
        /*027a*/ 	.byte	0x06
	.zero		1


	//   ....[20]....
        /*027c*/ 	.word	0x00000a70
        /*0280*/ 	.word	0x000000ff
        /*0284*/ 	.word	0x00000098
        /*0288*/ 	.short	0x0100
        /*028a*/ 	.byte	0x06
	.zero		1


	//   ....[21]....
        /*028c*/ 	.word	0x00000a80
        /*0290*/ 	.word	0x000000ff
        /*0294*/ 	.word	0x000000a8
        /*0298*/ 	.short	0x0100
        /*029a*/ 	.byte	0x06
	.zero		1


	//   ....[22]....
        /*029c*/ 	.word	0x00000bb0
        /*02a0*/ 	.word	0x000000ff
        /*02a4*/ 	.word	0x000000b0
        /*02a8*/ 	.short	0x0100
        /*02aa*/ 	.byte	0x04
	.zero		1


	//   ....[23]....
        /*02ac*/ 	.word	0x00000bc0
        /*02b0*/ 	.word	0x000000ff
        /*02b4*/ 	.word	0x000000d0
        /*02b8*/ 	.short	0x0100
        /*02ba*/ 	.byte	0x04
	.zero		1


	//   ....[24]....
        /*02bc*/ 	.word	0x00000bd0
        /*02c0*/ 	.word	0x000000ff
        /*02c4*/ 	.word	0x000000b8
        /*02c8*/ 	.short	0x0100
        /*02ca*/ 	.byte	0x04
	.zero		1


	//   ....[25]....
        /*02cc*/ 	.word	0x00000be0
        /*02d0*/ 	.word	0x000000ff
        /*02d4*/ 	.word	0x000000d8
        /*02d8*/ 	.short	0x0100
        /*02da*/ 	.byte	0x04
	.zero		1


	//   ....[26]....
        /*02dc*/ 	.word	0x00000bf0
        /*02e0*/ 	.word	0x000000ff
        /*02e4*/ 	.word	0x000000c0
        /*02e8*/ 	.short	0x0100
        /*02ea*/ 	.byte	0x04
	.zero		1


	//   ....[27]....
        /*02ec*/ 	.word	0x00000c00
        /*02f0*/ 	.word	0x000000ff
        /*02f4*/ 	.word	0x000000e0
        /*02f8*/ 	.short	0x0100
        /*02fa*/ 	.byte	0x04
	.zero		1


	//   ....[28]....
        /*02fc*/ 	.word	0x00000c10
        /*0300*/ 	.word	0x000000ff
        /*0304*/ 	.word	0x000000c8
        /*0308*/ 	.short	0x0100
        /*030a*/ 	.byte	0x04
	.zero		1


	//   ....[29]....
        /*030c*/ 	.word	0x00000c20
        /*0310*/ 	.word	0x000000ff
        /*0314*/ 	.word	0x000000e8
        /*0318*/ 	.short	0x0100
        /*031a*/ 	.byte	0x04
	.zero		1


	//   ....[30]....
        /*031c*/ 	.word	0x00000d10
        /*0320*/ 	.word	0x000000ff
        /*0324*/ 	.word	0x000000f0
        /*0328*/ 	.short	0x0100
        /*032a*/ 	.byte	0x04
	.zero		1


	//   ....[31]....
        /*032c*/ 	.word	0x00000d20
        /*0330*/ 	.word	0x000000ff
        /*0334*/ 	.word	0x00000100
        /*0338*/ 	.short	0x0100
        /*033a*/ 	.byte	0x04
	.zero		1


	//   ....[32]....
        /*033c*/ 	.word	0x00000d30
        /*0340*/ 	.word	0x000000ff
        /*0344*/ 	.word	0x000000f8
        /*0348*/ 	.short	0x0100
        /*034a*/ 	.byte	0x04
	.zero		1


	//   ....[33]....
        /*034c*/ 	.word	0x00000d40
        /*0350*/ 	.word	0x000000ff
        /*0354*/ 	.word	0x00000108
        /*0358*/ 	.short	0x0100
        /*035a*/ 	.byte	0x04
	.zero		1


	//   ....[34]....
        /*035c*/ 	.word	0x00001910
        /*0360*/ 	.word	0x00000000
        /*0364*/ 	.word	0x00000100
        /*0368*/ 	.short	0x010a
        /*036a*/ 	.byte	0xff
	.zero		1


	//   ....[35]....
        /*036c*/ 	.word	0x00001930
        /*0370*/ 	.word	0x00000000
        /*0374*/ 	.word	0x000000f0
        /*0378*/ 	.short	0x0101
        /*037a*/ 	.byte	0xff
	.zero		1


	//   ....[36]....
        /*037c*/ 	.word	0x000019f0
        /*0380*/ 	.word	0x000000ff
        /*0384*/ 	.word	0x00000020
        /*0388*/ 	.short	0x010a
        /*038a*/ 	.byte	0x04
	.zero		1


	//   ....[37]....
        /*038c*/ 	.word	0x00001a70
        /*0390*/ 	.word	0x000000ff
        /*0394*/ 	.word	0x00000020
        /*0398*/ 	.short	0x010a
        /*039a*/ 	.byte	0x21
	.zero		1


	//   ....[38]....
        /*039c*/ 	.word	0x00001c00
        /*03a0*/ 	.word	0x000000ff
        /*03a4*/ 	.word	0x00000020
        /*03a8*/ 	.short	0x010a
        /*03aa*/ 	.byte	0x06
	.zero		1


	//   ....[39]....
        /*03ac*/ 	.word	0x00001d10
        /*03b0*/ 	.word	0x000000ff
        /*03b4*/ 	.word	0x00000088
        /*03b8*/ 	.short	0x0101
        /*03ba*/ 	.byte	0x0d
	.zero		1


	//   ....[40]....
        /*03bc*/ 	.word	0x00001d30
        /*03c0*/ 	.word	0x000000ff
        /*03c4*/ 	.word	0x00000020
        /*03c8*/ 	.short	0x010a
        /*03ca*/ 	.byte	0x04
	.zero		1


	//   ....[41]....
        /*03cc*/ 	.word	0x00001db0
        /*03d0*/ 	.word	0x000000ff
        /*03d4*/ 	.word	0x00000020
        /*03d8*/ 	.short	0x010a
        /*03da*/ 	.byte	0x09
	.zero		1


	//   ....[42]....
        /*03dc*/ 	.word	0x00001f50
        /*03e0*/ 	.word	0x000000ff
        /*03e4*/ 	.word	0x00000020
        /*03e8*/ 	.short	0x010a
        /*03ea*/ 	.byte	0x07
	.zero		1


	//   ....[43]....
        /*03ec*/ 	.word	0x00002080
        /*03f0*/ 	.word	0x00000003
        /*03f4*/ 	.word	0x00000090
        /*03f8*/ 	.short	0x010a
        /*03fa*/ 	.byte	0xff
	.zero		1


	//   ....[44]....
        /*03fc*/ 	.word	0x000021d0
        /*0400*/ 	.word	0x00000000
        /*0404*/ 	.word	0x00000000
        /*0408*/ 	.short	0x0101
        /*040a*/ 	.byte	0xff
	.zero		1


	//   ....[45]....
        /*040c*/ 	.word	0x00002790
        /*0410*/ 	.word	0x000000ff
        /*0414*/ 	.word	0x00000000
        /*0418*/ 	.short	0x010a
        /*041a*/ 	.byte	0x04
	.zero		1


	//   ....[46]....
        /*041c*/ 	.word	0x00002820
        /*0420*/ 	.word	0x000000ff
        /*0424*/ 	.word	0x00000000
        /*0428*/ 	.short	0x010a
        /*042a*/ 	.byte	0x05
	.zero		1


	//   ....[47]....
        /*042c*/ 	.word	0x000028b0
        /*0430*/ 	.word	0x000000ff
        /*0434*/ 	.word	0x00000000
        /*0438*/ 	.short	0x010a
        /*043a*/ 	.byte	0x05
	.zero		1


	//   ....[48]....
        /*043c*/ 	.word	0x00002950
        /*0440*/ 	.word	0x00000000
        /*0444*/ 	.word	0x00000000
        /*0448*/ 	.short	0x010a
        /*044a*/ 	.byte	0xff
	.zero		1


	//   ....[49]....
        /*044c*/ 	.word	0x00002a90
        /*0450*/ 	.word	0x00000002
        /*0454*/ 	.word	0x000000f0
        /*0458*/ 	.short	0x010a
        /*045a*/ 	.byte	0xff
	.zero		1


	//   ....[50]....
        /*045c*/ 	.word	0x00002af0
        /*0460*/ 	.word	0x00000004
        /*0464*/ 	.word	0x00000000
        /*0468*/ 	.short	0x0101
        /*046a*/ 	.byte	0xff
	.zero		1


	//   ....[51]....
        /*046c*/ 	.word	0x00002b10
        /*0470*/ 	.word	0x000000ff
        /*0474*/ 	.word	0x000000a0
        /*0478*/ 	.short	0x010a
        /*047a*/ 	.byte	0x04
	.zero		1


	//   ....[52]....
        /*047c*/ 	.word	0x00002c30
        /*0480*/ 	.word	0x00000002
        /*0484*/ 	.word	0x00000090
        /*0488*/ 	.short	0x010a
        /*048a*/ 	.byte	0xff
	.zero		1


	//   ....[53]....
        /*048c*/ 	.word	0x00002d40
        /*0490*/ 	.word	0x00000002
        /*0494*/ 	.word	0x00000000
        /*0498*/ 	.short	0x0101
        /*049a*/ 	.byte	0xff
	.zero		1


	//   ....[54]....
        /*049c*/ 	.word	0x00002dd0
        /*04a0*/ 	.word	0x000000ff
        /*04a4*/ 	.word	0x000000a0
        /*04a8*/ 	.short	0x0106
        /*04aa*/ 	.byte	0x04
	.zero		1


	//   ....[55]....
        /*04ac*/ 	.word	0x00002df0
        /*04b0*/ 	.word	0x000000ff
        /*04b4*/ 	.word	0x000000a0
        /*04b8*/ 	.short	0x010a
        /*04ba*/ 	.byte	0x04
	.zero		1


	//   ....[56]....
        /*04bc*/ 	.word	0x00002e80
        /*04c0*/ 	.word	0x000000ff
        /*04c4*/ 	.word	0x000000a0
        /*04c8*/ 	.short	0x0106
        /*04ca*/ 	.byte	0x07
	.zero		1


	//   ....[57]....
        /*04cc*/ 	.word	0x00002ec0
        /*04d0*/ 	.word	0x00000000
        /*04d4*/ 	.word	0x000000a0
        /*04d8*/ 	.short	0x010a
        /*04da*/ 	.byte	0xff
	.zero		1


	//   ....[58]....
        /*04dc*/ 	.word	0x00003420
        /*04e0*/ 	.word	0x00000000
        /*04e4*/ 	.word	0x00000090
        /*04e8*/ 	.short	0x010a
        /*04ea*/ 	.byte	0xff
	.zero		1


	//   ....[59]....
        /*04ec*/ 	.word	0x00003520
        /*04f0*/ 	.word	0x00000003
        /*04f4*/ 	.word	0x00000000
        /*04f8*/ 	.short	0x0101
        /*04fa*/ 	.byte	0xff
	.zero		1


	//   ....[60]....
        /*04fc*/ 	.word	0x00003530
        /*0500*/ 	.word	0x000000ff
        /*0504*/ 	.word	0x00000000
        /*0508*/ 	.short	0x010a
        /*050a*/ 	.byte	0x04
	.zero		1


	//   ....[61]....
        /*050c*/ 	.word	0x000035b0
        /*0510*/ 	.word	0x000000ff
        /*0514*/ 	.word	0x000000d0
        /*0518*/ 	.short	0x010a
        /*051a*/ 	.byte	0x1f
	.zero		1


	//   ....[62]....
        /*051c*/ 	.word	0x00003690
        /*0520*/ 	.word	0x000000ff
        /*0524*/ 	.word	0x00000000
        /*0528*/ 	.short	0x010a
        /*052a*/ 	.byte	0x05
	.zero		1


	//   ....[63]....
        /*052c*/ 	.word	0x000037d0
        /*0530*/ 	.word	0x000000ff
        /*0534*/ 	.word	0x00000000
        /*0538*/ 	.short	0x010a
        /*053a*/ 	.byte	0x04
	.zero		1


	//   ....[64]....
        /*053c*/ 	.word	0x00003a60
        /*0540*/ 	.word	0x000000ff
        /*0544*/ 	.word	0x00000000
        /*0548*/ 	.short	0x010a
        /*054a*/ 	.byte	0x04
	.zero		1


	//   ....[65]....
        /*054c*/ 	.word	0x00003af0
        /*0550*/ 	.word	0x000000ff
        /*0554*/ 	.word	0x00000000
        /*0558*/ 	.short	0x010a
        /*055a*/ 	.byte	0x05
	.zero		1


	//   ....[66]....
        /*055c*/ 	.word	0x00003b80
        /*0560*/ 	.word	0x000000ff
        /*0564*/ 	.word	0x00000000
        /*0568*/ 	.short	0x010a
        /*056a*/ 	.byte	0x05
	.zero		1


	//   ....[67]....
        /*056c*/ 	.word	0x00003c10
        /*0570*/ 	.word	0x000000ff
        /*0574*/ 	.word	0x00000000
        /*0578*/ 	.short	0x010a
        /*057a*/ 	.byte	0x04
	.zero		1


	//   ....[68]....
        /*057c*/ 	.word	0x00004160
        /*0580*/ 	.word	0x00000008
        /*0584*/ 	.word	0x00000090
        /*0588*/ 	.short	0x010a
        /*058a*/ 	.byte	0xff
	.zero		1


	//   ....[69]....
        /*058c*/ 	.word	0x000042d0
        /*0590*/ 	.word	0x00000000
        /*0594*/ 	.word	0x00000000
        /*0598*/ 	.short	0x0101
        /*059a*/ 	.byte	0xff
	.zero		1


	//   ....[70]....
        /*059c*/ 	.word	0x000047c0
        /*05a0*/ 	.word	0x000000ff
        /*05a4*/ 	.word	0x00000088
        /*05a8*/ 	.short	0x010a
        /*05aa*/ 	.byte	0x15
	.zero		1


	//   ....[71]....
        /*05ac*/ 	.word	0x00004950
        /*05b0*/ 	.word	0x000000ff
        /*05b4*/ 	.word	0x00000060
        /*05b8*/ 	.short	0x010a
        /*05ba*/ 	.byte	0x15
	.zero		1


	//   ....[72]....
        /*05bc*/ 	.word	0x00004ab0
        /*05c0*/ 	.word	0x000000ff
        /*05c4*/ 	.word	0x00000040
        /*05c8*/ 	.short	0x010b
        /*05ca*/ 	.byte	0x15
	.zero		1


	//   ....[73]....
        /*05cc*/ 	.word	0x00004ac0
        /*05d0*/ 	.word	0x000000ff
        /*05d4*/ 	.word	0x00000000
        /*05d8*/ 	.short	0x0101
        /*05da*/ 	.byte	0x27
	.zero		1


	//   ....[74]....
        /*05dc*/ 	.word	0x00004ad0
        /*05e0*/ 	.word	0x000000ff
        /*05e4*/ 	.word	0x00000068
        /*05e8*/ 	.short	0x010a
        /*05ea*/ 	.byte	0x15
	.zero		1


	//   ....[75]....
        /*05ec*/ 	.word	0x00004c10
        /*05f0*/ 	.word	0x000000ff
        /*05f4*/ 	.word	0x00000048
        /*05f8*/ 	.short	0x010b
        /*05fa*/ 	.byte	0x15
	.zero		1


	//   ....[76]....
        /*05fc*/ 	.word	0x00004c20
        /*0600*/ 	.word	0x000000ff
        /*0604*/ 	.word	0x00000000
        /*0608*/ 	.short	0x0101
        /*060a*/ 	.byte	0x26
	.zero		1


	//   ....[77]....
        /*060c*/ 	.word	0x00004c30
        /*0610*/ 	.word	0x000000ff
        /*0614*/ 	.word	0x00000070
        /*0618*/ 	.short	0x010a
        /*061a*/ 	.byte	0x15
	.zero		1


	//   ....[78]....
        /*061c*/ 	.word	0x00004d80
        /*0620*/ 	.word	0x000000ff
        /*0624*/ 	.word	0x00000050
        /*0628*/ 	.short	0x010b
        /*062a*/ 	.byte	0x15
	.zero		1


	//   ....[79]....
        /*062c*/ 	.word	0x00004d90
        /*0630*/ 	.word	0x000000ff
        /*0634*/ 	.word	0x00000000
        /*0638*/ 	.short	0x0101
        /*063a*/ 	.byte	0x25
	.zero		1


	//   ....[80]....
        /*063c*/ 	.word	0x00004da0
        /*0640*/ 	.word	0x000000ff
        /*0644*/ 	.word	0x00000078
        /*0648*/ 	.short	0x010a
        /*064a*/ 	.byte	0x15
	.zero		1


	//   ....[81]....
        /*064c*/ 	.word	0x00004f00
        /*0650*/ 	.word	0x000000ff
        /*0654*/ 	.word	0x00000058
        /*0658*/ 	.short	0x010b
        /*065a*/ 	.byte	0x15
	.zero		1


	//   ....[82]....
        /*065c*/ 	.word	0x00004f10
        /*0660*/ 	.word	0x000000ff
        /*0664*/ 	.word	0x00000000
        /*0668*/ 	.short	0x0101
        /*066a*/ 	.byte	0x1d
	.zero		1


	//   ....[83]....
        /*066c*/ 	.word	0x00004f20
        /*0670*/ 	.word	0x000000ff
        /*0674*/ 	.word	0x00000060
        /*0678*/ 	.short	0x010a
        /*067a*/ 	.byte	0x15
	.zero		1


	//   ....[84]....
        /*067c*/ 	.word	0x00005080
        /*0680*/ 	.word	0x000000ff
        /*0684*/ 	.word	0x00000040
        /*0688*/ 	.short	0x010b
        /*068a*/ 	.byte	0x15
	.zero		1


	//   ....[85]....
        /*068c*/ 	.word	0x00005090
        /*0690*/ 	.word	0x000000ff
        /*0694*/ 	.word	0x00000000
        /*0698*/ 	.short	0x0101
        /*069a*/ 	.byte	0x27
	.zero		1


	//   ....[86]....
        /*069c*/ 	.word	0x000050a0
        /*06a0*/ 	.word	0x000000ff
        /*06a4*/ 	.word	0x00000068
        /*06a8*/ 	.short	0x010a
        /*06aa*/ 	.byte	0x15
	.zero		1


	//   ....[87]....
        /*06ac*/ 	.word	0x00005200
        /*06b0*/ 	.word	0x000000ff
        /*06b4*/ 	.word	0x00000048
        /*06b8*/ 	.short	0x010b
        /*06ba*/ 	.byte	0x15
	.zero		1


	//   ....[88]....
        /*06bc*/ 	.word	0x00005210
        /*06c0*/ 	.word	0x000000ff
        /*06c4*/ 	.word	0x00000000
        /*06c8*/ 	.short	0x0101
        /*06ca*/ 	.byte	0x26
	.zero		1


	//   ....[89]....
        /*06cc*/ 	.word	0x00005220
        /*06d0*/ 	.word	0x000000ff
        /*06d4*/ 	.word	0x00000070
        /*06d8*/ 	.short	0x010a
        /*06da*/ 	.byte	0x15
	.zero		1


	//   ....[90]....
        /*06dc*/ 	.word	0x00005390
        /*06e0*/ 	.word	0x000000ff
        /*06e4*/ 	.word	0x00000050
        /*06e8*/ 	.short	0x010b
        /*06ea*/ 	.byte	0x15
	.zero		1


	//   ....[91]....
        /*06ec*/ 	.word	0x000053a0
        /*06f0*/ 	.word	0x000000ff
        /*06f4*/ 	.word	0x00000000
        /*06f8*/ 	.short	0x0101
        /*06fa*/ 	.byte	0x25
	.zero		1


	//   ....[92]....
        /*06fc*/ 	.word	0x000053b0
        /*0700*/ 	.word	0x000000ff
        /*0704*/ 	.word	0x00000078
        /*0708*/ 	.short	0x010a
        /*070a*/ 	.byte	0x15
	.zero		1


	//   ....[93]....
        /*070c*/ 	.word	0x000055a0
        /*0710*/ 	.word	0x000000ff
        /*0714*/ 	.word	0x00000058
        /*0718*/ 	.short	0x010b
        /*071a*/ 	.byte	0x15
	.zero		1


	//   ....[94]....
        /*071c*/ 	.word	0x000055b0
        /*0720*/ 	.word	0x000000ff
        /*0724*/ 	.word	0x00000000
        /*0728*/ 	.short	0x0101
        /*072a*/ 	.byte	0x1d
	.zero		1


	//   ....[95]....
        /*072c*/ 	.word	0x000055d0
        /*0730*/ 	.word	0x000000ff
        /*0734*/ 	.word	0x00000060
        /*0738*/ 	.short	0x010a
        /*073a*/ 	.byte	0x15
	.zero		1


	//   ....[96]....
        /*073c*/ 	.word	0x000055f0
        /*0740*/ 	.word	0x000000ff
        /*0744*/ 	.word	0x00000068
        /*0748*/ 	.short	0x010a
        /*074a*/ 	.byte	0x15
	.zero		1


	//   ....[97]....
        /*074c*/ 	.word	0x00005610
        /*0750*/ 	.word	0x000000ff
        /*0754*/ 	.word	0x00000070
        /*0758*/ 	.short	0x010a
        /*075a*/ 	.byte	0x15
	.zero		1


	//   ....[98]....
        /*075c*/ 	.word	0x00005660
        /*0760*/ 	.word	0x00000002
        /*0764*/ 	.word	0x00000078
        /*0768*/ 	.short	0x010a
        /*076a*/ 	.byte	0xff
	.zero		1


	//   ....[99]....
        /*076c*/ 	.word	0x000059d0
        /*0770*/ 	.word	0x00000003
        /*0774*/ 	.word	0x00000090
        /*0778*/ 	.short	0x010a
        /*077a*/ 	.byte	0xff
	.zero		1


	//   ....[100]....
        /*077c*/ 	.word	0x00005b50
        /*0780*/ 	.word	0x00000000
        /*0784*/ 	.word	0x00000000
        /*0788*/ 	.short	0x0101
        /*078a*/ 	.byte	0xff
	.zero		1


	//   ....[101]....
        /*078c*/ 	.word	0x00006720
        /*0790*/ 	.word	0x000000ff
        /*0794*/ 	.word	0x00000040
        /*0798*/ 	.short	0x010a
        /*079a*/ 	.byte	0x2b
	.zero		1


	//   ....[102]....
        /*079c*/ 	.word	0x00006780
        /*07a0*/ 	.word	0x00000052
        /*07a4*/ 	.word	0x000000b0
        /*07a8*/ 	.short	0x010a
        /*07aa*/ 	.byte	0xff
	.zero		1


	//   ....[103]....
        /*07ac*/ 	.word	0x000068a0
        /*07b0*/ 	.word	0x000000ff
        /*07b4*/ 	.word	0x00000040
        /*07b8*/ 	.short	0x010a
        /*07ba*/ 	.byte	0x2b
	.zero		1


	//   ....[104]....
        /*07bc*/ 	.word	0x000069a0
        /*07c0*/ 	.word	0x00000052
        /*07c4*/ 	.word	0x000000b0
        /*07c8*/ 	.short	0x010a
        /*07ca*/ 	.byte	0xff
	.zero		1


	//   ....[105]....
        /*07cc*/ 	.word	0x000071a0
        /*07d0*/ 	.word	0x00000000
        /*07d4*/ 	.word	0x00000000
        /*07d8*/ 	.short	0x0101
        /*07da*/ 	.byte	0xff
	.zero		1


	//   ....[106]....
        /*07dc*/ 	.word	0x000071b0
        /*07e0*/ 	.word	0x00000003
        /*07e4*/ 	.word	0x00000040
        /*07e8*/ 	.short	0x010a
        /*07ea*/ 	.byte	0xff
	.zero		1


	//   ....[107]....
        /*07ec*/ 	.word	0x00007280
        /*07f0*/ 	.word	0x00000003
        /*07f4*/ 	.word	0x00000040
        /*07f8*/ 	.short	0x010a
        /*07fa*/ 	.byte	0xff
	.zero		1


	//   ....[108]....
        /*07fc*/ 	.word	0x00007b00
        /*0800*/ 	.word	0x00000028
        /*0804*/ 	.word	0x00000000
        /*0808*/ 	.short	0x0101
        /*080a*/ 	.byte	0xff
	.zero		1


	//   ....[109]....
        /*080c*/ 	.word	0x00007b20
        /*0810*/ 	.word	0x0000005b
        /*0814*/ 	.word	0x00000040
        /*0818*/ 	.short	0x010a
        /*081a*/ 	.byte	0xff
	.zero		1


	//   ....[110]....
        /*081c*/ 	.word	0x00007be0
        /*0820*/ 	.word	0x0000005b
        /*0824*/ 	.word	0x00000040
        /*0828*/ 	.short	0x010a
        /*082a*/ 	.byte	0xff
	.zero		1


	//   ....[111]....
        /*082c*/ 	.word	0x00008460
        /*0830*/ 	.word	0x0000005c
        /*0834*/ 	.word	0x00000000
        /*0838*/ 	.short	0x0101
        /*083a*/ 	.byte	0xff
	.zero		1


	//   ....[112]....
        /*083c*/ 	.word	0x00008480
        /*0840*/ 	.word	0x0000005d
        /*0844*/ 	.word	0x00000040
        /*0848*/ 	.short	0x010a
        /*084a*/ 	.byte	0xff
	.zero		1


	//   ....[113]....
        /*084c*/ 	.word	0x00008540
        /*0850*/ 	.word	0x0000005d
        /*0854*/ 	.word	0x00000040
        /*0858*/ 	.short	0x010a
        /*085a*/ 	.byte	0xff
	.zero		1


	//   ....[114]....
        /*085c*/ 	.word	0x00008df0
        /*0860*/ 	.word	0x0000005c
        /*0864*/ 	.word	0x00000000
        /*0868*/ 	.short	0x0101
        /*086a*/ 	.byte	0xff
	.zero		1


	//   ....[115]....
        /*086c*/ 	.word	0x00008e10
        /*0870*/ 	.word	0x0000005d
        /*0874*/ 	.word	0x00000040
        /*0878*/ 	.short	0x010a
        /*087a*/ 	.byte	0xff
	.zero		1


	//   ....[116]....
        /*087c*/ 	.word	0x00008ed0
        /*0880*/ 	.word	0x0000005d
        /*0884*/ 	.word	0x00000040
        /*0888*/ 	.short	0x010a
        /*088a*/ 	.byte	0xff
	.zero		1


	//   ....[117]....
        /*088c*/ 	.word	0x000097c0
        /*0890*/ 	.word	0x0000005c
        /*0894*/ 	.word	0x00000000
        /*0898*/ 	.short	0x0101
        /*089a*/ 	.byte	0xff
	.zero		1


	//   ....[118]....
        /*089c*/ 	.word	0x000097e0
        /*08a0*/ 	.word	0x0000005d
        /*08a4*/ 	.word	0x00000040
        /*08a8*/ 	.short	0x010a
        /*08aa*/ 	.byte	0xff
	.zero		1


	//   ....[119]....
        /*08ac*/ 	.word	0x000098a0
        /*08b0*/ 	.word	0x0000005d
        /*08b4*/ 	.word	0x00000040
        /*08b8*/ 	.short	0x010a
        /*08ba*/ 	.byte	0xff
	.zero		1


	//   ....[120]....
        /*08bc*/ 	.word	0x0000a160
        /*08c0*/ 	.word	0x0000005c
        /*08c4*/ 	.word	0x00000000
        /*08c8*/ 	.short	0x0101
        /*08ca*/ 	.byte	0xff
	.zero		1


	//   ....[121]....
        /*08cc*/ 	.word	0x0000a180
        /*08d0*/ 	.word	0x0000005d
        /*08d4*/ 	.word	0x00000040
        /*08d8*/ 	.short	0x010a
        /*08da*/ 	.byte	0xff
	.zero		1


	//   ....[122]....
        /*08dc*/ 	.word	0x0000a240
        /*08e0*/ 	.word	0x0000005d
        /*08e4*/ 	.word	0x00000040
        /*08e8*/ 	.short	0x010a
        /*08ea*/ 	.byte	0xff
	.zero		1


	//   ....[123]....
        /*08ec*/ 	.word	0x0000ab00
        /*08f0*/ 	.word	0x0000005c
        /*08f4*/ 	.word	0x00000000
        /*08f8*/ 	.short	0x0101
        /*08fa*/ 	.byte	0xff
	.zero		1


	//   ....[124]....
        /*08fc*/ 	.word	0x0000ab20
        /*0900*/ 	.word	0x0000005d
        /*0904*/ 	.word	0x00000040
        /*0908*/ 	.short	0x010a
        /*090a*/ 	.byte	0xff
	.zero		1


	//   ....[125]....
        /*090c*/ 	.word	0x0000abe0
        /*0910*/ 	.word	0x0000005d
        /*0914*/ 	.word	0x00000040
        /*0918*/ 	.short	0x010a
        /*091a*/ 	.byte	0xff
	.zero		1


	//   ....[126]....
        /*091c*/ 	.word	0x0000b1c0
        /*0920*/ 	.word	0x000000ff
        /*0924*/ 	.word	0x00000000
        /*0928*/ 	.short	0x0101
        /*092a*/ 	.byte	0x04
	.zero		1


	//   ....[127]....
        /*092c*/ 	.word	0x0000b4c0
        /*0930*/ 	.word	0x00000002
        /*0934*/ 	.word	0x00000000
        /*0938*/ 	.short	0x0101
        /*093a*/ 	.byte	0xff
	.zero		1


	//   ....[128]....
        /*093c*/ 	.word	0x0000b780
        /*0940*/ 	.word	0x000000ff
        /*0944*/ 	.word	0x00000000
        /*0948*/ 	.short	0x0101
        /*094a*/ 	.byte	0x04
	.zero		1


	//   ....[129]....
        /*094c*/ 	.word	0x0000b7a0
        /*0950*/ 	.word	0x00000000
        /*0954*/ 	.word	0x00000100
        /*0958*/ 	.short	0x010a
        /*095a*/ 	.byte	0xff
	.zero		1


	//   ....[130]....
        /*095c*/ 	.word	0x0000b800
        /*0960*/ 	.word	0x00000000
        /*0964*/ 	.word	0x00000020
        /*0968*/ 	.short	0x010a
        /*096a*/ 	.byte	0xff
	.zero		1


	//   ....[131]....
        /*096c*/ 	.word	0x0000b860
        /*0970*/ 	.word	0x00000000
        /*0974*/ 	.word	0x00000020
        /*0978*/ 	.short	0x010a
        /*097a*/ 	.byte	0xff
	.zero		1


	//   ....[132]....
        /*097c*/ 	.word	0x0000b8b0
        /*0980*/ 	.word	0x00000003
        /*0984*/ 	.word	0x00000090
        /*0988*/ 	.short	0x010a
        /*098a*/ 	.byte	0xff
	.zero		1


	//   ....[133]....
        /*098c*/ 	.word	0x0000b910
        /*0990*/ 	.word	0x00000000
        /*0994*/ 	.word	0x00000000
        /*0998*/ 	.short	0x010a
        /*099a*/ 	.byte	0xff
	.zero		1


	//   ....[134]....
        /*099c*/ 	.word	0x0000b970
        /*09a0*/ 	.word	0x00000000
        /*09a4*/ 	.word	0x00000000
        /*09a8*/ 	.short	0x010a
        /*09aa*/ 	.byte	0xff
	.zero		1


	//   ....[135]....
        /*09ac*/ 	.word	0x0000b9d0
        /*09b0*/ 	.word	0x00000000
        /*09b4*/ 	.word	0x00000000
        /*09b8*/ 	.short	0x010a
        /*09ba*/ 	.byte	0xff
	.zero		1


	//   ....[136]....
        /*09bc*/ 	.word	0x0000ba20
        /*09c0*/ 	.word	0x00000002
        /*09c4*/ 	.word	0x000000f0
        /*09c8*/ 	.short	0x010a
        /*09ca*/ 	.byte	0xff
	.zero		1


	//   ....[137]....
        /*09cc*/ 	.word	0x0000ba80
        /*09d0*/ 	.word	0x00000002
        /*09d4*/ 	.word	0x000000a0
        /*09d8*/ 	.short	0x010a
        /*09da*/ 	.byte	0xff
	.zero		1


	//   ....[138]....
        /*09dc*/ 	.word	0x0000bad0
        /*09e0*/ 	.word	0x00000002
        /*09e4*/ 	.word	0x00000090
        /*09e8*/ 	.short	0x010a
        /*09ea*/ 	.byte	0xff
	.zero		1


	//   ....[139]....
        /*09ec*/ 	.word	0x0000bb30
        /*09f0*/ 	.word	0x00000000
        /*09f4*/ 	.word	0x000000a0
        /*09f8*/ 	.short	0x010a
        /*09fa*/ 	.byte	0xff
	.zero		1


	//   ....[140]....
        /*09fc*/ 	.word	0x0000bb80
        /*0a00*/ 	.word	0x00000000
        /*0a04*/ 	.word	0x00000090
        /*0a08*/ 	.short	0x010a
        /*0a0a*/ 	.byte	0xff
	.zero		1


	//   ....[141]....
        /*0a0c*/ 	.word	0x0000bbe0
        /*0a10*/ 	.word	0x00000003
        /*0a14*/ 	.word	0x000000d0
        /*0a18*/ 	.short	0x010a
        /*0a1a*/ 	.byte	0xff
	.zero		1


	//   ....[142]....
        /*0a1c*/ 	.word	0x0000bc40
        /*0a20*/ 	.word	0x00000000
        /*0a24*/ 	.word	0x00000000
        /*0a28*/ 	.short	0x010a
        /*0a2a*/ 	.byte	0xff
	.zero		1


	//   ....[143]....
        /*0a2c*/ 	.word	0x0000bca0
        /*0a30*/ 	.word	0x00000000
        /*0a34*/ 	.word	0x00000000
        /*0a38*/ 	.short	0x010a
        /*0a3a*/ 	.byte	0xff
	.zero		1


	//   ....[144]....
        /*0a3c*/ 	.word	0x0000bd00
        /*0a40*/ 	.word	0x00000000
        /*0a44*/ 	.word	0x00000000
        /*0a48*/ 	.short	0x010a
        /*0a4a*/ 	.byte	0xff
	.zero		1


	//   ....[145]....
        /*0a4c*/ 	.word	0x0000bd60
        /*0a50*/ 	.word	0x00000000
        /*0a54*/ 	.word	0x00000000
        /*0a58*/ 	.short	0x010a
        /*0a5a*/ 	.byte	0xff
	.zero		1


	//   ....[146]....
        /*0a5c*/ 	.word	0x0000bdc0
        /*0a60*/ 	.word	0x00000000
        /*0a64*/ 	.word	0x00000000
        /*0a68*/ 	.short	0x010a
        /*0a6a*/ 	.byte	0xff
	.zero		1


	//   ....[147]....
        /*0a6c*/ 	.word	0x0000be10
        /*0a70*/ 	.word	0x00000008
        /*0a74*/ 	.word	0x00000090
        /*0a78*/ 	.short	0x010a
        /*0a7a*/ 	.byte	0xff
	.zero		1


	//   ....[148]....
        /*0a7c*/ 	.word	0x0000be70
        /*0a80*/ 	.word	0x00000000
        /*0a84*/ 	.word	0x00000088
        /*0a88*/ 	.short	0x010a
        /*0a8a*/ 	.byte	0xff
	.zero		1


	//   ....[149]....
        /*0a8c*/ 	.word	0x0000bed0
        /*0a90*/ 	.word	0x00000000
        /*0a94*/ 	.word	0x00000060
        /*0a98*/ 	.short	0x010a
        /*0a9a*/ 	.byte	0xff
	.zero		1


	//   ....[150]....
        /*0a9c*/ 	.word	0x0000bf30
        /*0aa0*/ 	.word	0x00000000
        /*0aa4*/ 	.word	0x00000068
        /*0aa8*/ 	.short	0x010a
        /*0aaa*/ 	.byte	0xff
	.zero		1


	//   ....[151]....
        /*0aac*/ 	.word	0x0000bf90
        /*0ab0*/ 	.word	0x00000000
        /*0ab4*/ 	.word	0x00000070
        /*0ab8*/ 	.short	0x010a
        /*0aba*/ 	.byte	0xff
	.zero		1


	//   ....[152]....
        /*0abc*/ 	.word	0x0000bff0
        /*0ac0*/ 	.word	0x00000000
        /*0ac4*/ 	.word	0x00000078
        /*0ac8*/ 	.short	0x010a
        /*0aca*/ 	.byte	0xff
	.zero		1


	//   ....[153]....
        /*0acc*/ 	.word	0x0000c050
        /*0ad0*/ 	.word	0x00000007
        /*0ad4*/ 	.word	0x00000060
        /*0ad8*/ 	.short	0x010a
        /*0ada*/ 	.byte	0xff
	.zero		1


	//   ....[154]....
        /*0adc*/ 	.word	0x0000c0b0
        /*0ae0*/ 	.word	0x00000007
        /*0ae4*/ 	.word	0x00000068
        /*0ae8*/ 	.short	0x010a
        /*0aea*/ 	.byte	0xff
	.zero		1


	//   ....[155]....
        /*0aec*/ 	.word	0x0000c110
        /*0af0*/ 	.word	0x00000007
        /*0af4*/ 	.word	0x00000070
        /*0af8*/ 	.short	0x010a
        /*0afa*/ 	.byte	0xff
	.zero		1


	//   ....[156]....
        /*0afc*/ 	.word	0x0000c170
        /*0b00*/ 	.word	0x00000007
        /*0b04*/ 	.word	0x00000078
        /*0b08*/ 	.short	0x010a
        /*0b0a*/ 	.byte	0xff
	.zero		1


	//   ....[157]....
        /*0b0c*/ 	.word	0x0000c1d0
        /*0b10*/ 	.word	0x00000000
        /*0b14*/ 	.word	0x00000060
        /*0b18*/ 	.short	0x010a
        /*0b1a*/ 	.byte	0xff
	.zero		1


	//   ....[158]....
        /*0b1c*/ 	.word	0x0000c230
        /*0b20*/ 	.word	0x00000000
        /*0b24*/ 	.word	0x00000068
        /*0b28*/ 	.short	0x010a
        /*0b2a*/ 	.byte	0xff
	.zero		1


	//   ....[159]....
        /*0b2c*/ 	.word	0x0000c290
        /*0b30*/ 	.word	0x00000002
        /*0b34*/ 	.word	0x00000070
        /*0b38*/ 	.short	0x010a
        /*0b3a*/ 	.byte	0xff
	.zero		1


	//   ....[160]....
        /*0b3c*/ 	.word	0x0000c2e0
        /*0b40*/ 	.word	0x00000003
        /*0b44*/ 	.word	0x00000090
        /*0b48*/ 	.short	0x010a
        /*0b4a*/ 	.byte	0xff
	.zero		1


	//   ....[161]....
        /*0b4c*/ 	.word	0x0000c340
        /*0b50*/ 	.word	0x00000000
        /*0b54*/ 	.word	0x00000040
        /*0b58*/ 	.short	0x010a
        /*0b5a*/ 	.byte	0xff
	.zero		1


	//   ....[162]....
        /*0b5c*/ 	.word	0x0000c390
        /*0b60*/ 	.word	0x00000052
        /*0b64*/ 	.word	0x000000b0
        /*0b68*/ 	.short	0x010a
        /*0b6a*/ 	.byte	0xff
	.zero		1


	//   ....[163]....
        /*0b6c*/ 	.word	0x0000c3e0
        /*0b70*/ 	.word	0x00000003
        /*0b74*/ 	.word	0x00000040
        /*0b78*/ 	.short	0x010a
        /*0b7a*/ 	.byte	0xff
	.zero		1


	//   ....[164]....
        /*0b7c*/ 	.word	0x0000c430
        /*0b80*/ 	.word	0x0000005b
        /*0b84*/ 	.word	0x00000040
        /*0b88*/ 	.short	0x010a
        /*0b8a*/ 	.byte	0xff
	.zero		1


	//   ....[165]....
        /*0b8c*/ 	.word	0x0000c480
        /*0b90*/ 	.word	0x0000005d
        /*0b94*/ 	.word	0x00000040
        /*0b98*/ 	.short	0x010a
        /*0b9a*/ 	.byte	0xff
	.zero		1


	//   ....[166]....
        /*0b9c*/ 	.word	0x0000c4d0
        /*0ba0*/ 	.word	0x0000005d
        /*0ba4*/ 	.word	0x00000040
        /*0ba8*/ 	.short	0x010a
        /*0baa*/ 	.byte	0xff
	.zero		1


	//   ....[167]....
        /*0bac*/ 	.word	0x0000c520
        /*0bb0*/ 	.word	0x0000005d
        /*0bb4*/ 	.word	0x00000040
        /*0bb8*/ 	.short	0x010a
        /*0bba*/ 	.byte	0xff
	.zero		1


	//   ....[168]....
        /*0bbc*/ 	.word	0x0000c570
        /*0bc0*/ 	.word	0x0000005d
        /*0bc4*/ 	.word	0x00000040
        /*0bc8*/ 	.short	0x010a
        /*0bca*/ 	.byte	0xff
	.zero		1


	//   ....[169]....
        /*0bcc*/ 	.word	0x0000c5c0
        /*0bd0*/ 	.word	0x0000005d
        /*0bd4*/ 	.word	0x00000040
        /*0bd8*/ 	.short	0x010a
        /*0bda*/ 	.byte	0xff
	.zero		1


	//----- nvinfo : EIATTR_NUM_MBARRIERS
	.align		4
.L_47:
        /*0bdc*/ 	.byte	0x03, 0x38
        /*0bde*/ 	.short	0x0022


	//----- nvinfo : EIATTR_EXIT_INSTR_OFFSETS
	.align		4
        /*0be0*/ 	.byte	0x04, 0x1c
        /*0be2*/ 	.short	(.L_49 - .L_48)


	//   ....[0]....
.L_48:
        /*0be4*/ 	.word	0x00002980


	//   ....[1]....
        /*0be8*/ 	.word	0x00002e90


	//   ....[2]....
        /*0bec*/ 	.word	0x00002ef0


	//   ....[3]....
        /*0bf0*/ 	.word	0x00003e70


	//   ....[4]....
        /*0bf4*/ 	.word	0x00005690


	//   ....[5]....
        /*0bf8*/ 	.word	0x000056d0


	//   ....[6]....
        /*0bfc*/ 	.word	0x0000b660


	//   ....[7]....
        /*0c00*/ 	.word	0x0000b6e0


	//   ....[8]....
        /*0c04*/ 	.word	0x0000b710


	//   ....[9]....
        /*0c08*/ 	.word	0x0000b790


	//----- nvinfo : EIATTR_MAX_THREADS
	.align		4
.L_49:
        /*0c0c*/ 	.byte	0x04, 0x05
        /*0c0e*/ 	.short	(.L_51 - .L_50)
.L_50:
        /*0c10*/ 	.word	0x00000100
        /*0c14*/ 	.word	0x00000001
        /*0c18*/ 	.word	0x00000001


	//----- nvinfo : EIATTR_CRS_STACK_SIZE
	.align		4
.L_51:
        /*0c1c*/ 	.byte	0x04, 0x1e
        /*0c1e*/ 	.short	(.L_53 - .L_52)
.L_52:
        /*0c20*/ 	.word	0x00000000


	//----- nvinfo : EIATTR_CBANK_PARAM_SIZE
	.align		4
.L_53:
        /*0c24*/ 	.byte	0x03, 0x19
        /*0c26*/ 	.short	0x0800


	//----- nvinfo : EIATTR_PARAM_CBANK
	.align		4
        /*0c28*/ 	.byte	0x04, 0x0a
        /*0c2a*/ 	.short	(.L_55 - .L_54)
	.align		4
.L_54:
        /*0c2c*/ 	.word	index@(.nv.constant0._ZN7cutlass13device_kernelINS_4gemm6kernel13GemmUniversalIN4cute5tupleIJiiiiEEENS1_10collective13CollectiveMmaINS1_35MainloopSm100TmaUmmaWarpSpecializedILi4ELi2ELi4ENS5_IJNS4_1CILi4EEENSA_ILi1EEESC_EEEEENS5_IJNSA_ILi64EEENSA_ILi256EEENSA_ILi32EEEEEENS_10tfloat32_tENS5_IJlSC_lEEESJ_SK_NS4_8TiledMMAINS4_8MMA_AtomIJNS4_17SM100_MMA_TF32_SSISJ_SJ_fLi64ELi256ELNS4_4UMMA5MajorE0ELSP_0ELNSO_7ScaleInE0ELSQ_0EEEEEENS4_6LayoutINS5_IJSC_SC_SC_EEENS5_IJNSA_ILi0EEESV_SV_EEEEENS5_IJNS4_10UnderscoreESY_SY_EEEEENS4_13SM90_TMA_LOADENS4_14ComposedLayoutINS4_7SwizzleILi3ELi4ELi3EEENS4_18smem_ptr_flag_bitsILi32EEENST_INS5_IJNSA_ILi8EEESH_EEENS5_IJSH_SC_EEEEEEEvNS4_8identityENS4_23SM90_TMA_LOAD_MULTICASTES1B_vS1C_EENS_8epilogue10collective18CollectiveEpilogueINS1F_23Sm100TmaWarpSpecializedILi4ELi2ELi16ELb1ELb0EEEJSI_NS5_IJNST_ISF_SC_EENST_ISH_SC_EEEEESJ_SK_SJ_SK_NS1F_6fusion15FusionCallbacksIS1J_NS1N_17LinearCombinationISJ_fSJ_fLNS_15FloatRoundStyleE2EEESI_S1M_JEEENS4_5SM1004TMEM4LOAD26SM100_TMEM_LOAD_16dp128b8xES11_S1B_NS4_17SM75_U32x4_LDSM_NENS4_14SM90_TMA_STOREES1B_NS4_17SM90_U32x4_STSM_NENS4_39AutoVectorizingCopyWithAssumedAlignmentILi128EEEEEEvvEEEEvNT_6ParamsE)
        /*0c30*/ 	.short	0x0380
        /*0c32*/ 	.short	0x0800


	//----- nvinfo : EIATTR_SW_WAR
	.align		4
.L_55:
        /*0c34*/ 	.byte	0x04, 0x36
        /*0c36*/ 	.short	(.L_57 - .L_56)
.L_56:
        /*0c38*/ 	.word	0x00000008
.L_57:


//--------------------- .nv.callgraph             --------------------------
	.section	.nv.callgraph,"",@"SHT_CUDA_CALLGRAPH"
	.align	4
	.sectionentsize	8
	.align		4
        /*0000*/ 	.word	0x00000000
	.align		4
        /*0004*/ 	.word	0xffffffff
	.align		4
        /*0008*/ 	.word	index@(_ZN7cutlass13device_kernelINS_4gemm6kernel13GemmUniversalIN4cute5tupleIJiiiiEEENS1_10collective13CollectiveMmaINS1_35MainloopSm100TmaUmmaWarpSpecializedILi4ELi2ELi4ENS5_IJNS4_1CILi4EEENSA_ILi1EEESC_EEEEENS5_IJNSA_ILi64EEENSA_ILi256EEENSA_ILi32EEEEEENS_10tfloat32_tENS5_IJlSC_lEEESJ_SK_NS4_8TiledMMAINS4_8MMA_AtomIJNS4_17SM100_MMA_TF32_SSISJ_SJ_fLi64ELi256ELNS4_4UMMA5MajorE0ELSP_0ELNSO_7ScaleInE0ELSQ_0EEEEEENS4_6LayoutINS5_IJSC_SC_SC_EEENS5_IJNSA_ILi0EEESV_SV_EEEEENS5_IJNS4_10UnderscoreESY_SY_EEEEENS4_13SM90_TMA_LOADENS4_14ComposedLayoutINS4_7SwizzleILi3ELi4ELi3EEENS4_18smem_ptr_flag_bitsILi32EEENST_INS5_IJNSA_ILi8EEESH_EEENS5_IJSH_SC_EEEEEEEvNS4_8identityENS4_23SM90_TMA_LOAD_MULTICASTES1B_vS1C_EENS_8epilogue10collective18CollectiveEpilogueINS1F_23Sm100TmaWarpSpecializedILi4ELi2ELi16ELb1ELb0EEEJSI_NS5_IJNST_ISF_SC_EENST_ISH_SC_EEEEESJ_SK_SJ_SK_NS1F_6fusion15FusionCallbacksIS1J_NS1N_17LinearCombinationISJ_fSJ_fLNS_15FloatRoundStyleE2EEESI_S1M_JEEENS4_5SM1004TMEM4LOAD26SM100_TMEM_LOAD_16dp128b8xES11_S1B_NS4_17SM75_U32x4_LDSM_NENS4_14SM90_TMA_STOREES1B_NS4_17SM90_U32x4_STSM_NENS4_39AutoVectorizingCopyWithAssumedAlignmentILi128EEEEEEvvEEEEvNT_6ParamsE)
	.align		4
        /*000c*/ 	.word	index@(__assertfail)
	.align		4
        /*0010*/ 	.word	0x00000000
	.align		4
        /*0014*/ 	.word	0xfffffffe
	.align		4
        /*0018*/ 	.word	0x00000000
	.align		4
        /*001c*/ 	.word	0xfffffffd
	.align		4
        /*0020*/ 	.word	0x00000000
	.align		4
        /*0024*/ 	.word	0xfffffffc


//--------------------- .nv.constant4             --------------------------
	.section	.nv.constant4,"a",@progbits
	.align	8
	.align		8
.nv.constant4:
        /*0000*/ 	.dword	__assertfail
	.align		8
        /*0008*/ 	.dword	__unnamed_1
	.align		8
        /*0010*/ 	.dword	__unnamed_2
	.align		8
        /*0018*/ 	.dword	_ZN40_INTERNAL_0e61af2d_4_k_cu_a6479562_313454cuda3std3__45__cpo5beginE
	.align		8
        /*0020*/ 	.dword	_ZN40_INTERNAL_0e61af2d_4_k_cu_a6479562_313454cuda3std3__45__cpo3endE
	.align		8
        /*0028*/ 	.dword	_ZN40_INTERNAL_0e61af2d_4_k_cu_a6479562_313454cuda3std3__45__cpo6cbeginE
	.align		8
        /*0030*/ 	.dword	_ZN40_INTERNAL_0e61af2d_4_k_cu_a6479562_313454cuda3std3__45__cpo4cendE
	.align		8
        /*0038*/ 	.dword	_ZN40_INTERNAL_0e61af2d_4_k_cu_a6479562_313454cuda3std3__442_GLOBAL__N__0e61af2d_4_k_cu_a6479562_313456ignoreE
	.align		8
        /*0040*/ 	.dword	_ZN40_INTERNAL_0e61af2d_4_k_cu_a6479562_313454cuda3std3__419piecewise_constructE
	.align		8
        /*0048*/ 	.dword	_ZN40_INTERNAL_0e61af2d_4_k_cu_a6479562_313454cuda3std3__48in_placeE
	.align		8
        /*0050*/ 	.dword	_ZN40_INTERNAL_0e61af2d_4_k_cu_a6479562_313454cuda3std6ranges3__45__cpo4swapE
	.align		8
        /*0058*/ 	.dword	_ZN40_INTERNAL_0e61af2d_4_k_cu_a6479562_313454cuda3std6ranges3__45__cpo9iter_moveE
	.align		8
        /*0060*/ 	.dword	_ZN40_INTERNAL_0e61af2d_4_k_cu_a6479562_313454cute7productE
	.align		8
        /*0068*/ 	.dword	_ZN40_INTERNAL_0e61af2d_4_k_cu_a6479562_313454cute1_E
	.align		8
        /*0070*/ 	.dword	$str$25
	.align		8
        /*0078*/ 	.dword	$str$26
	.align		8
        /*0080*/ 	.dword	$str$27
	.align		8
        /*0088*/ 	.dword	$str$28


//--------------------- .text._ZN7cutlass13device_kernelINS_4gemm6kernel13GemmUniversalIN4cute5tupleIJiiiiEEENS1_10collective13CollectiveMmaINS1_35MainloopSm100TmaUmmaWarpSpecializedILi4ELi2ELi4ENS5_IJNS4_1CILi4EEENSA_ILi1EEESC_EEEEENS5_IJNSA_ILi64EEENSA_ILi256EEENSA_ILi32EEEEEENS_10tfloat32_tENS5_IJlSC_lEEESJ_SK_NS4_8TiledMMAINS4_8MMA_AtomIJNS4_17SM100_MMA_TF32_SSISJ_SJ_fLi64ELi256ELNS4_4UMMA5MajorE0ELSP_0ELNSO_7ScaleInE0ELSQ_0EEEEEENS4_6LayoutINS5_IJSC_SC_SC_EEENS5_IJNSA_ILi0EEESV_SV_EEEEENS5_IJNS4_10UnderscoreESY_SY_EEEEENS4_13SM90_TMA_LOADENS4_14ComposedLayoutINS4_7SwizzleILi3ELi4ELi3EEENS4_18smem_ptr_flag_bitsILi32EEENST_INS5_IJNSA_ILi8EEESH_EEENS5_IJSH_SC_EEEEEEEvNS4_8identityENS4_23SM90_TMA_LOAD_MULTICASTES1B_vS1C_EENS_8epilogue10collective18CollectiveEpilogueINS1F_23Sm100TmaWarpSpecializedILi4ELi2ELi16ELb1ELb0EEEJSI_NS5_IJNST_ISF_SC_EENST_ISH_SC_EEEEESJ_SK_SJ_SK_NS1F_6fusion15FusionCallbacksIS1J_NS1N_17LinearCombinationISJ_fSJ_fLNS_15FloatRoundStyleE2EEESI_S1M_JEEENS4_5SM1004TMEM4LOAD26SM100_TMEM_LOAD_16dp128b8xES11_S1B_NS4_17SM75_U32x4_LDSM_NENS4_14SM90_TMA_STOREES1B_NS4_17SM90_U32x4_STSM_NENS4_39AutoVectorizingCopyWithAssumedAlignmentILi128EEEEEEvvEEEEvNT_6ParamsE --------------------------
	.section	.text._ZN7cutlass13device_kernelINS_4gemm6kernel13GemmUniversalIN4cute5tupleIJiiiiEEENS1_10collective13CollectiveMmaINS1_35MainloopSm100TmaUmmaWarpSpecializedILi4ELi2ELi4ENS5_IJNS4_1CILi4EEENSA_ILi1EEESC_EEEEENS5_IJNSA_ILi64EEENSA_ILi256EEENSA_ILi32EEEEEENS_10tfloat32_tENS5_IJlSC_lEEESJ_SK_NS4_8TiledMMAINS4_8MMA_AtomIJNS4_17SM100_MMA_TF32_SSISJ_SJ_fLi64ELi256ELNS4_4UMMA5MajorE0ELSP_0ELNSO_7ScaleInE0ELSQ_0EEEEEENS4_6LayoutINS5_IJSC_SC_SC_EEENS5_IJNSA_ILi0EEESV_SV_EEEEENS5_IJNS4_10UnderscoreESY_SY_EEEEENS4_13SM90_TMA_LOADENS4_14ComposedLayoutINS4_7SwizzleILi3ELi4ELi3EEENS4_18smem_ptr_flag_bitsILi32EEENST_INS5_IJNSA_ILi8EEESH_EEENS5_IJSH_SC_EEEEEEEvNS4_8identityENS4_23SM90_TMA_LOAD_MULTICASTES1B_vS1C_EENS_8epilogue10collective18CollectiveEpilogueINS1F_23Sm100TmaWarpSpecializedILi4ELi2ELi16ELb1ELb0EEEJSI_NS5_IJNST_ISF_SC_EENST_ISH_SC_EEEEESJ_SK_SJ_SK_NS1F_6fusion15FusionCallbacksIS1J_NS1N_17LinearCombinationISJ_fSJ_fLNS_15FloatRoundStyleE2EEESI_S1M_JEEENS4_5SM1004TMEM4LOAD26SM100_TMEM_LOAD_16dp128b8xES11_S1B_NS4_17SM75_U32x4_LDSM_NENS4_14SM90_TMA_STOREES1B_NS4_17SM90_U32x4_STSM_NENS4_39AutoVectorizingCopyWithAssumedAlignmentILi128EEEEEEvvEEEEvNT_6ParamsE,"ax",@progbits
	.align	128
.text._ZN7cutlass13device_kernelINS_4gemm6kernel13GemmUniversalIN4cute5tupleIJiiiiEEENS1_10collective13CollectiveMmaINS1_35MainloopSm100TmaUmmaWarpSpecializedILi4ELi2ELi4ENS5_IJNS4_1CILi4EEENSA_ILi1EEESC_EEEEENS5_IJNSA_ILi64EEENSA_ILi256EEENSA_ILi32EEEEEENS_10tfloat32_tENS5_IJlSC_lEEESJ_SK_NS4_8TiledMMAINS4_8MMA_AtomIJNS4_17SM100_MMA_TF32_SSISJ_SJ_fLi64ELi256ELNS4_4UMMA5MajorE0ELSP_0ELNSO_7ScaleInE0ELSQ_0EEEEEENS4_6LayoutINS5_IJSC_SC_SC_EEENS5_IJNSA_ILi0EEESV_SV_EEEEENS5_IJNS4_10UnderscoreESY_SY_EEEEENS4_13SM90_TMA_LOADENS4_14ComposedLayoutINS4_7SwizzleILi3ELi4ELi3EEENS4_18smem_ptr_flag_bitsILi32EEENST_INS5_IJNSA_ILi8EEESH_EEENS5_IJSH_SC_EEEEEEEvNS4_8identityENS4_23SM90_TMA_LOAD_MULTICASTES1B_vS1C_EENS_8epilogue10collective18CollectiveEpilogueINS1F_23Sm100TmaWarpSpecializedILi4ELi2ELi16ELb1ELb0EEEJSI_NS5_IJNST_ISF_SC_EENST_ISH_SC_EEEEESJ_SK_SJ_SK_NS1F_6fusion15FusionCallbacksIS1J_NS1N_17LinearCombinationISJ_fSJ_fLNS_15FloatRoundStyleE2EEESI_S1M_JEEENS4_5SM1004TMEM4LOAD26SM100_TMEM_LOAD_16dp128b8xES11_S1B_NS4_17SM75_U32x4_LDSM_NENS4_14SM90_TMA_STOREES1B_NS4_17SM90_U32x4_STSM_NENS4_39AutoVectorizingCopyWithAssumedAlignmentILi128EEEEEEvvEEEEvNT_6ParamsE:
        .type           _ZN7cutlass13device_kernelINS_4gemm6kernel13GemmUniversalIN4cute5tupleIJiiiiEEENS1_10collective13CollectiveMmaINS1_35MainloopSm100TmaUmmaWarpSpecializedILi4ELi2ELi4ENS5_IJNS4_1CILi4EEENSA_ILi1EEESC_EEEEENS5_IJNSA_ILi64EEENSA_ILi256EEENSA_ILi32EEEEEENS_10tfloat32_tENS5_IJlSC_lEEESJ_SK_NS4_8TiledMMAINS4_8MMA_AtomIJNS4_17SM100_MMA_TF32_SSISJ_SJ_fLi64ELi256ELNS4_4UMMA5MajorE0ELSP_0ELNSO_7ScaleInE0ELSQ_0EEEEEENS4_6LayoutINS5_IJSC_SC_SC_EEENS5_IJNSA_ILi0EEESV_SV_EEEEENS5_IJNS4_10UnderscoreESY_SY_EEEEENS4_13SM90_TMA_LOADENS4_14ComposedLayoutINS4_7SwizzleILi3ELi4ELi3EEENS4_18smem_ptr_flag_bitsILi32EEENST_INS5_IJNSA_ILi8EEESH_EEENS5_IJSH_SC_EEEEEEEvNS4_8identityENS4_23SM90_TMA_LOAD_MULTICASTES1B_vS1C_EENS_8epilogue10collective18CollectiveEpilogueINS1F_23Sm100TmaWarpSpecializedILi4ELi2ELi16ELb1ELb0EEEJSI_NS5_IJNST_ISF_SC_EENST_ISH_SC_EEEEESJ_SK_SJ_SK_NS1F_6fusion15FusionCallbacksIS1J_NS1N_17LinearCombinationISJ_fSJ_fLNS_15FloatRoundStyleE2EEESI_S1M_JEEENS4_5SM1004TMEM4LOAD26SM100_TMEM_LOAD_16dp128b8xES11_S1B_NS4_17SM75_U32x4_LDSM_NENS4_14SM90_TMA_STOREES1B_NS4_17SM90_U32x4_STSM_NENS4_39AutoVectorizingCopyWithAssumedAlignmentILi128EEEEEEvvEEEEvNT_6ParamsE,@function
        .size           _ZN7cutlass13device_kernelINS_4gemm6kernel13GemmUniversalIN4cute5tupleIJiiiiEEENS1_10collective13CollectiveMmaINS1_35MainloopSm100TmaUmmaWarpSpecializedILi4ELi2ELi4ENS5_IJNS4_1CILi4EEENSA_ILi1EEESC_EEEEENS5_IJNSA_ILi64EEENSA_ILi256EEENSA_ILi32EEEEEENS_10tfloat32_tENS5_IJlSC_lEEESJ_SK_NS4_8TiledMMAINS4_8MMA_AtomIJNS4_17SM100_MMA_TF32_SSISJ_SJ_fLi64ELi256ELNS4_4UMMA5MajorE0ELSP_0ELNSO_7ScaleInE0ELSQ_0EEEEEENS4_6LayoutINS5_IJSC_SC_SC_EEENS5_IJNSA_ILi0EEESV_SV_EEEEENS5_IJNS4_10UnderscoreESY_SY_EEEEENS4_13SM90_TMA_LOADENS4_14ComposedLayoutINS4_7SwizzleILi3ELi4ELi3EEENS4_18smem_ptr_flag_bitsILi32EEENST_INS5_IJNSA_ILi8EEESH_EEENS5_IJSH_SC_EEEEEEEvNS4_8identityENS4_23SM90_TMA_LOAD_MULTICASTES1B_vS1C_EENS_8epilogue10collective18CollectiveEpilogueINS1F_23Sm100TmaWarpSpecializedILi4ELi2ELi16ELb1ELb0EEEJSI_NS5_IJNST_ISF_SC_EENST_ISH_SC_EEEEESJ_SK_SJ_SK_NS1F_6fusion15FusionCallbacksIS1J_NS1N_17LinearCombinationISJ_fSJ_fLNS_15FloatRoundStyleE2EEESI_S1M_JEEENS4_5SM1004TMEM4LOAD26SM100_TMEM_LOAD_16dp128b8xES11_S1B_NS4_17SM75_U32x4_LDSM_NENS4_14SM90_TMA_STOREES1B_NS4_17SM90_U32x4_STSM_NENS4_39AutoVectorizingCopyWithAssumedAlignmentILi128EEEEEEvvEEEEvNT_6ParamsE,(.L_x_227 - _ZN7cutlass13device_kernelINS_4gemm6kernel13GemmUniversalIN4cute5tupleIJiiiiEEENS1_10collective13CollectiveMmaINS1_35MainloopSm100TmaUmmaWarpSpecializedILi4ELi2ELi4ENS5_IJNS4_1CILi4EEENSA_ILi1EEESC_EEEEENS5_IJNSA_ILi64EEENSA_ILi256EEENSA_ILi32EEEEEENS_10tfloat32_tENS5_IJlSC_lEEESJ_SK_NS4_8TiledMMAINS4_8MMA_AtomIJNS4_17SM100_MMA_TF32_SSISJ_SJ_fLi64ELi256ELNS4_4UMMA5MajorE0ELSP_0ELNSO_7ScaleInE0ELSQ_0EEEEEENS4_6LayoutINS5_IJSC_SC_SC_EEENS5_IJNSA_ILi0EEESV_SV_EEEEENS5_IJNS4_10UnderscoreESY_SY_EEEEENS4_13SM90_TMA_LOADENS4_14ComposedLayoutINS4_7SwizzleILi3ELi4ELi3EEENS4_18smem_ptr_flag_bitsILi32EEENST_INS5_IJNSA_ILi8EEESH_EEENS5_IJSH_SC_EEEEEEEvNS4_8identityENS4_23SM90_TMA_LOAD_MULTICASTES1B_vS1C_EENS_8epilogue10collective18CollectiveEpilogueINS1F_23Sm100TmaWarpSpecializedILi4ELi2ELi16ELb1ELb0EEEJSI_NS5_IJNST_ISF_SC_EENST_ISH_SC_EEEEESJ_SK_SJ_SK_NS1F_6fusion15FusionCallbacksIS1J_NS1N_17LinearCombinationISJ_fSJ_fLNS_15FloatRoundStyleE2EEESI_S1M_JEEENS4_5SM1004TMEM4LOAD26SM100_TMEM_LOAD_16dp128b8xES11_S1B_NS4_17SM75_U32x4_LDSM_NENS4_14SM90_TMA_STOREES1B_NS4_17SM90_U32x4_STSM_NENS4_39AutoVectorizingCopyWithAssumedAlignmentILi128EEEEEEvvEEEEvNT_6ParamsE)
        .other          _ZN7cutlass13device_kernelINS_4gemm6kernel13GemmUniversalIN4cute5tupleIJiiiiEEENS1_10collective13CollectiveMmaINS1_35MainloopSm100TmaUmmaWarpSpecializedILi4ELi2ELi4ENS5_IJNS4_1CILi4EEENSA_ILi1EEESC_EEEEENS5_IJNSA_ILi64EEENSA_ILi256EEENSA_ILi32EEEEEENS_10tfloat32_tENS5_IJlSC_lEEESJ_SK_NS4_8TiledMMAINS4_8MMA_AtomIJNS4_17SM100_MMA_TF32_SSISJ_SJ_fLi64ELi256ELNS4_4UMMA5MajorE0ELSP_0ELNSO_7ScaleInE0ELSQ_0EEEEEENS4_6LayoutINS5_IJSC_SC_SC_EEENS5_IJNSA_ILi0EEESV_SV_EEEEENS5_IJNS4_10UnderscoreESY_SY_EEEEENS4_13SM90_TMA_LOADENS4_14ComposedLayoutINS4_7SwizzleILi3ELi4ELi3EEENS4_18smem_ptr_flag_bitsILi32EEENST_INS5_IJNSA_ILi8EEESH_EEENS5_IJSH_SC_EEEEEEEvNS4_8identityENS4_23SM90_TMA_LOAD_MULTICASTES1B_vS1C_EENS_8epilogue10collective18CollectiveEpilogueINS1F_23Sm100TmaWarpSpecializedILi4ELi2ELi16ELb1ELb0EEEJSI_NS5_IJNST_ISF_SC_EENST_ISH_SC_EEEEESJ_SK_SJ_SK_NS1F_6fusion15FusionCallbacksIS1J_NS1N_17LinearCombinationISJ_fSJ_fLNS_15FloatRoundStyleE2EEESI_S1M_JEEENS4_5SM1004TMEM4LOAD26SM100_TMEM_LOAD_16dp128b8xES11_S1B_NS4_17SM75_U32x4_LDSM_NENS4_14SM90_TMA_STOREES1B_NS4_17SM90_U32x4_STSM_NENS4_39AutoVectorizingCopyWithAssumedAlignmentILi128EEEEEEvvEEEEvNT_6ParamsE,@"STO_CUDA_ENTRY STV_DEFAULT"
_ZN7cutlass13device_kernelINS_4gemm6kernel13GemmUniversalIN4cute5tupleIJiiiiEEENS1_10collective13CollectiveMmaINS1_35MainloopSm100TmaUmmaWarpSpecializedILi4ELi2ELi4ENS5_IJNS4_1CILi4EEENSA_ILi1EEESC_EEEEENS5_IJNSA_ILi64EEENSA_ILi256EEENSA_ILi32EEEEEENS_10tfloat32_tENS5_IJlSC_lEEESJ_SK_NS4_8TiledMMAINS4_8MMA_AtomIJNS4_17SM100_MMA_TF32_SSISJ_SJ_fLi64ELi256ELNS4_4UMMA5MajorE0ELSP_0ELNSO_7ScaleInE0ELSQ_0EEEEEENS4_6LayoutINS5_IJSC_SC_SC_EEENS5_IJNSA_ILi0EEESV_SV_EEEEENS5_IJNS4_10UnderscoreESY_SY_EEEEENS4_13SM90_TMA_LOADENS4_14ComposedLayoutINS4_7SwizzleILi3ELi4ELi3EEENS4_18smem_ptr_flag_bitsILi32EEENST_INS5_IJNSA_ILi8EEESH_EEENS5_IJSH_SC_EEEEEEEvNS4_8identityENS4_23SM90_TMA_LOAD_MULTICASTES1B_vS1C_EENS_8epilogue10collective18CollectiveEpilogueINS1F_23Sm100TmaWarpSpecializedILi4ELi2ELi16ELb1ELb0EEEJSI_NS5_IJNST_ISF_SC_EENST_ISH_SC_EEEEESJ_SK_SJ_SK_NS1F_6fusion15FusionCallbacksIS1J_NS1N_17LinearCombinationISJ_fSJ_fLNS_15FloatRoundStyleE2EEESI_S1M_JEEENS4_5SM1004TMEM4LOAD26SM100_TMEM_LOAD_16dp128b8xES11_S1B_NS4_17SM75_U32x4_LDSM_NENS4_14SM90_TMA_STOREES1B_NS4_17SM90_U32x4_STSM_NENS4_39AutoVectorizingCopyWithAssumedAlignmentILi128EEEEEEvvEEEEvNT_6ParamsE:
[----:B------:R-:W1:Y:S01]  /*0000*/  LDC R1, c[0x0][0x37c] ;  /* 0x0000df00ff017b82 */ /* 0x000e620000000800 */
[----:B------:R-:W2:Y:S01]  /*0010*/  S2R R75, SR_TID.X ;  /* 0x00000000004b7919 */ /* 0x000ea20000002100 */
[----:B------:R-:W3:Y:S01]  /*0020*/  LDCU.64 UR8, c[0x0][0x890] ;  /* 0x00011200ff0877ac */ /* 0x000ee20008000a00 */
[----:B------:R-:W-:Y:S02]  /*0030*/  PRMT R63, RZ, 0x7610, R63 ;  /* 0x00007610ff3f7816 */ /* 0x000fe4000000003f */
[----:B------:R-:W-:Y:S01]  /*0040*/  ELECT P3, URZ, PT ;  /* 0x0000000000ff782f */ /* 0x000fe20003860000 */
[----:B---3--:R-:W-:-:S04]  /*0050*/  UISETP.NE.U32.AND UP0, UPT, UR8, URZ, UPT ;  /* 0x000000ff0800728c */ /* 0x008fc8000bf05070 */
[----:B------:R-:W-:Y:S01]  /*0060*/  UISETP.NE.AND.EX UP0, UPT, UR9, URZ, UPT, UP0 ;  /* 0x000000ff0900728c */ /* 0x000fe2000bf05300 */
[----:B--2---:R-:W-:-:S05]  /*0070*/  SHF.R.U32.HI R64, RZ, 0x5, R75 ;  /* 0x00000005ff407819 */ /* 0x004fca000001164b */
[----:B------:R-:W2:Y:S02]  /*0080*/  SHFL.IDX PT, R0, R64, RZ, 0x1f ;  /* 0x00001fff40007589 */ /* 0x000ea400000e0000 */
[----:B--2---:R-:W-:Y:S01]  /*0090*/  R2UR UR18, R0 ;  /* 0x00000000001272ca */ /* 0x004fe200000e0000 */
[----:B-1----:R-:W-:-:S14]  /*00a0*/  BRA.U UP0, `(.L_x_0) ;  /* 0x0000000100307547 */ /* 0x002fdc000b800000 */
[----:B------:R-:W1:Y:S02]  /*00b0*/  LDCU.64 UR4, c[0x0][0x888] ;  /* 0x00011100ff0477ac */ /* 0x000e640008000a00 */
[----:B-1----:R-:W-:-:S04]  /*00c0*/  UISETP.NE.U32.AND UP0, UPT, UR4, URZ, UPT ;  /* 0x000000ff0400728c */ /* 0x002fc8000bf05070 */
[----:B------:R-:W-:-:S09]  /*00d0*/  UISETP.NE.AND.EX UP0, UPT, UR5, URZ, UPT, UP0 ;  /* 0x000000ff0500728c */ /* 0x000fd2000bf05300 */
[----:B------:R-:W-:Y:S05]  /*00e0*/  BRA.U !UP0, `(.L_x_1) ;  /* 0x0000000108147547 */ /* 0x000fea000b800000 */
[----:B------:R-:W1:Y:S01]  /*00f0*/  LDC.64 R2, c[0x0][0x888] ;  /* 0x00022200ff027b82 */ /* 0x000e620000000a00 */
[----:B------:R-:W1:Y:S02]  /*0100*/  LDCU.64 UR4, c[0x0][0x358] ;  /* 0x00006b00ff0477ac */ /* 0x000e640008000a00 */
[----:B-1----:R1:W5:Y:S01]  /*0110*/  LDG.E R27, desc[UR4][R2.64] ;  /* 0x00000004021b7981 */ /* 0x002362000c1e1900 */
[----:B------:R-:W-:Y:S01]  /*0120*/  HFMA2 R63, -RZ, RZ, 0, 5.9604644775390625e-08 ;  /* 0x00000001ff3f7431 */ /* 0x000fe200000001ff */
[----:B------:R-:W-:Y:S05]  /*0130*/  BRA `(.L_x_0) ;  /* 0x00000000000c7947 */ /* 0x000fea0003800000 */
.L_x_1:
[----:B------:R-:W1:Y:S01]  /*0140*/  LDCU UR4, c[0x0][0x880] ;  /* 0x00011000ff0477ac */ /* 0x000e620008000800 */
[----:B------:R-:W-:Y:S01]  /*0150*/  HFMA2 R63, -RZ, RZ, 0, 5.9604644775390625e-08 ;  /* 0x00000001ff3f7431 */ /* 0x000fe200000001ff */
[----:B-1----:R-:W-:-:S07]  /*0160*/  MOV R27, UR4 ;  /* 0x00000004001b7c02 */ /* 0x002fce0008000f00 */
.L_x_0:
[----:B------:R-:W2:Y:S02]  /*0170*/  LDCU.64 UR4, c[0x0][0x8b0] ;  /* 0x00011600ff0477ac */ /* 0x000ea40008000a00 */
[----:B--2---:R-:W-:-:S04]  /*0180*/  UISETP.NE.U32.AND UP0, UPT, UR4, URZ, UPT ;  /* 0x000000ff0400728c */ /* 0x004fc8000bf05070 */
[----:B------:R-:W-:-:S09]  /*0190*/  UISETP.NE.AND.EX UP0, UPT, UR5, URZ, UPT, UP0 ;  /* 0x000000ff0500728c */ /* 0x000fd2000bf05300 */
[----:B------:R-:W-:Y:S05]  /*01a0*/  BRA.U UP0, `(.L_x_2) ;  /* 0x0000000100287547 */ /* 0x000fea000b800000 */
[----:B------:R-:W2:Y:S02]  /*01b0*/  LDCU.64 UR4, c[0x0][0x8a8] ;  /* 0x00011500ff0477ac */ /* 0x000ea40008000a00 */
[----:B--2---:R-:W-:-:S04]  /*01c0*/  UISETP.NE.U32.AND UP0, UPT, UR4, URZ, UPT ;  /* 0x000000ff0400728c */ /* 0x004fc8000bf05070 */
[----:B------:R-:W-:-:S09]  /*01d0*/  UISETP.NE.AND.EX UP0, UPT, UR5, URZ, UPT, UP0 ;  /* 0x000000ff0500728c */ /* 0x000fd2000bf05300 */
[----:B------:R-:W-:Y:S05]  /*01e0*/  BRA.U !UP0, `(.L_x_3) ;  /* 0x0000000108107547 */ /* 0x000fea000b800000 */
[----:B------:R-:W2:Y:S01]  /*01f0*/  LDC.64 R24, c[0x0][0x8a8] ;  /* 0x00022a00ff187b82 */ /* 0x000ea20000000a00 */
[----:B------:R-:W2:Y:S02]  /*0200*/  LDCU.64 UR4, c[0x0][0x358] ;  /* 0x00006b00ff0477ac */ /* 0x000ea40008000a00 */
[----:B--2---:R2:W5:Y:S01]  /*0210*/  LDG.E R24, desc[UR4][R24.64] ;  /* 0x0000000418187981 */ /* 0x004562000c1e1900 */
[----:B------:R-:W-:Y:S05]  /*0220*/  BRA `(.L_x_2) ;  /* 0x0000000000087947 */ /* 0x000fea0003800000 */
.L_x_3:
[----:B------:R-:W2:Y:S02]  /*0230*/  LDCU UR4, c[0x0][0x8a0] ;  /* 0x00011400ff0477ac */ /* 0x000ea40008000800 */
[----:B--2---:R-:W-:Y:S02]  /*0240*/  MOV R24, UR4 ;  /* 0x0000000400187c02 */ /* 0x004fe40008000f00 */
.L_x_2:
[----:B------:R-:W-:Y:S01]  /*0250*/  IMAD.U32 R0, RZ, RZ, UR18 ;  /* 0x00000012ff007e24 */ /* 0x000fe2000f8e00ff */
[----:B------:R-:W-:Y:S04]  /*0260*/  BSSY.RECONVERGENT B0, `(.L_x_4) ;  /* 0x000000c000007945 */ /* 0x000fe80003800200 */
[C---:B------:R-:W-:Y:S02]  /*0270*/  ISETP.NE.OR P1, PT, R0.reuse, 0x1, !P3 ;  /* 0x000000010000780c */ /* 0x040fe40005f25670 */
[----:B------:R-:W-:-:S11]  /*0280*/  ISETP.NE.OR P0, PT, R0, 0x3, !P3 ;  /* 0x000000030000780c */ /* 0x000fd60005f05670 */
[----:B------:R-:W-:Y:S05]  /*0290*/  @P1 BRA `(.L_x_5) ;  /* 0x0000000000201947 */ /* 0x000fea0003800000 */
[----:B------:R-:W3:Y:S02]  /*02a0*/  LDCU.64 UR4, c[0x0][0x348] ;  /* 0x00006900ff0477ac */ /* 0x000ee40008000a00 */
[----:B---3--:R-:W-:Y:S02]  /*02b0*/  UIADD3 UR6, UP1, UPT, UR4, 0x80, URZ ;  /* 0x0000008004067890 */ /* 0x008fe4000ff3e0ff */
[----:B------:R-:W-:Y:S02]  /*02c0*/  UIADD3 UR4, UP0, UPT, UR4, 0x180, URZ ;  /* 0x0000018004047890 */ /* 0x000fe4000ff1e0ff */
[----:B------:R-:W-:Y:S02]  /*02d0*/  UIADD3.X UR7, UPT, UPT, URZ, UR5, URZ, UP1, !UPT ;  /* 0x00000005ff077290 */ /* 0x000fe40008ffe4ff */
[----:B------:R-:W-:-:S07]  /*02e0*/  UIADD3.X UR5, UPT, UPT, URZ, UR5, URZ, UP0, !UPT ;  /* 0x00000005ff057290 */ /* 0x000fce00087fe4ff */
[----:B------:R3:W-:Y:S02]  /*02f0*/  UTMACCTL.PF [UR6] ;  /* 0x00000000060079b9 */ /* 0x0007e40008040000 */
[----:B------:R3:W-:Y:S02]  /*0300*/  UTMACCTL.PF [UR4] ;  /* 0x00000000040079b9 */ /* 0x0007e40008040000 */
[----:B---3--:R-:W-:Y:S01]  /*0310*/  NOP ;  /* 0x0000000000007918 */ /* 0x008fe20000000000 */
.L_x_5:
[----:B------:R-:W-:Y:S05]  /*0320*/  BSYNC.RECONVERGENT B0 ;  /* 0x0000000000007941 */ /* 0x000fea0003800200 */
.L_x_4:
[----:B------:R-:W-:Y:S04]  /*0330*/  BSSY.RECONVERGENT B0, `(.L_x_6) ;  /* 0x000000a000007945 */ /* 0x000fe80003800200 */
        /* <DEDUP_REMOVED lines=9> */
.L_x_7:
[----:B------:R-:W-:Y:S05]  /*03d0*/  BSYNC.RECONVERGENT B0 ;  /* 0x0000000000007941 */ /* 0x000fea0003800200 */
.L_x_6:
[----:B------:R-:W3:Y:S01]  /*03e0*/  LDCU.64 UR4, c[0x0][0x888] ;  /* 0x00011100ff0477ac */ /* 0x000ee20008000a00 */
[----:B------:R-:W-:Y:S02]  /*03f0*/  UISETP.EQ.U32.AND UP2, UPT, UR8, URZ, UPT ;  /* 0x000000ff0800728c */ /* 0x000fe4000bf42070 */
[----:B------:R-:W-:Y:S02]  /*0400*/  UPLOP3.LUT UP3, UPT, UPT, UPT, UPT, 0x80, 0x8 ;  /* 0x000000000008789c */ /* 0x000fe40003f6f070 */
[----:B---3--:R-:W-:-:S04]  /*0410*/  UISETP.NE.U32.AND UP0, UPT, UR4, URZ, UPT ;  /* 0x000000ff0400728c */ /* 0x008fc8000bf05070 */
[----:B------:R-:W-:-:S04]  /*0420*/  UISETP.NE.AND.EX UP1, UPT, UR5, URZ, UPT, UP0 ;  /* 0x000000ff0500728c */ /* 0x000fc8000bf25300 */
[----:B------:R-:W-:-:S04]  /*0430*/  UISETP.EQ.OR.EX UP4, UPT, UR9, URZ, !UP1, UP2 ;  /* 0x000000ff0900728c */ /* 0x000fc8000cf82720 */
[----:B------:R-:W-:-:S06]  /*0440*/  UP2UR UR4, UPR, URZ, 0x10 ;  /* 0x00000010ff047883 */ /* 0x000fcc0008000000 */
[----:B------:R-:W-:Y:S01]  /*0450*/  MOV R67, UR4 ;  /* 0x0000000400437c02 */ /* 0x000fe20008000f00 */
[----:B------:R-:W-:Y:S06]  /*0460*/  BRA.U !UP4, `(.L_x_8) ;  /* 0x000000010c207547 */ /* 0x000fec000b800000 */
[----:B------:R-:W-:Y:S01]  /*0470*/  UISETP.NE.U32.AND UP0, UPT, UR8, URZ, UPT ;  /* 0x000000ff0800728c */ /* 0x000fe2000bf05070 */
[----:B-----5:R-:W-:Y:S01]  /*0480*/  FSETP.NEU.AND P0, PT, R27, RZ, PT ;  /* 0x000000ff1b00720b */ /* 0x020fe20003f0d000 */
[----:B------:R-:W-:Y:S02]  /*0490*/  USEL UR4, URZ, 0xffffffff, UP1 ;  /* 0xffffffffff047887 */ /* 0x000fe40008800000 */
[----:B------:R-:W-:-:S10]  /*04a0*/  UISETP.NE.AND.EX UP2, UPT, UR9, URZ, UPT, UP0 ;  /* 0x000000ff0900728c */ /* 0x000fd4000bf45300 */
[----:B------:R-:W-:Y:S01]  /*04b0*/  VOTEU.ANY UP0, P0 ;  /* 0x0000000000ff7886 */ /* 0x000fe20000000100 */
[----:B------:R-:W-:-:S04]  /*04c0*/  @!UP2 USEL UR4, URZ, 0xffffffff, UP0 ;  /* 0xffffffffff04a887 */ /* 0x000fc80008000000 */
[----:B------:R-:W-:-:S04]  /*04d0*/  ULOP3.LUT UR4, UR4, 0x1, URZ, 0xc0, !UPT ;  /* 0x0000000104047892 */ /* 0x000fc8000f8ec0ff */
[----:B------:R-:W-:-:S11]  /*04e0*/  UISETP.NE.U32.AND UP3, UPT, UR4, 0x1, UPT ;  /* 0x000000010400788c */ /* 0x000fd6000bf65070 */
.L_x_8:
[----:B-1----:R-:W1:Y:S01]  /*04f0*/  SHFL.IDX PT, R2, R64, RZ, 0x1f ;  /* 0x00001fff40027589 */ /* 0x002e6200000e0000 */
[----:B------:R-:W-:Y:S01]  /*0500*/  UISETP.NE.AND UP5, UPT, UR18, 0x2, UPT ;  /* 0x000000021200788c */ /* 0x000fe2000bfa5270 */
[----:B-1----:R-:W-:-:S13]  /*0510*/  ISETP.NE.AND P0, PT, R2, RZ, PT ;  /* 0x000000ff0200720c */ /* 0x002fda0003f05270 */
[----:B------:R-:W-:Y:S05]  /*0520*/  @P0 BRA `(.L_x_9) ;  /* 0x0000000000580947 */ /* 0x000fea0003800000 */
[----:B------:R-:W1:Y:S01]  /*0530*/  S2UR UR4, SR_CgaCtaId ;  /* 0x00000000000479c3 */ /* 0x000e620000008800 */
[----:B------:R-:W-:Y:S01]  /*0540*/  UMOV UR5, 0x400 ;  /* 0x0000040000057882 */ /* 0x000fe20000000000 */
[----:B------:R-:W-:Y:S01]  /*0550*/  UMOV UR8, 0x1 ;  /* 0x0000000100087882 */ /* 0x000fe20000000000 */
[----:B------:R-:W-:Y:S01]  /*0560*/  UMOV UR6, 0x4 ;  /* 0x0000000400067882 */ /* 0x000fe20000000000 */
[----:B------:R-:W-:-:S04]  /*0570*/  UIADD3 UR8, UPT, UPT, -UR8, 0x100000, URZ ;  /* 0x0010000008087890 */ /* 0x000fc8000fffe1ff */
[----:B------:R-:W-:Y:S02]  /*0580*/  USHF.L.U32 UR9, UR8, 0xb, URZ ;  /* 0x0000000b08097899 */ /* 0x000fe400080006ff */
[----:B------:R-:W-:Y:S02]  /*0590*/  USHF.L.U32 UR8, UR8, 0x1, URZ ;  /* 0x0000000108087899 */ /* 0x000fe400080006ff */
[----:B------:R-:W-:-:S04]  /*05a0*/  UIADD3 UR6, UPT, UPT, -UR6, 0x100000, URZ ;  /* 0x0010000006067890 */ /* 0x000fc8000fffe1ff */
[----:B------:R-:W-:Y:S02]  /*05b0*/  USHF.L.U32 UR7, UR6, 0xb, URZ ;  /* 0x0000000b06077899 */ /* 0x000fe400080006ff */
[----:B------:R-:W-:Y:S01]  /*05c0*/  USHF.L.U32 UR6, UR6, 0x1, URZ ;  /* 0x0000000106067899 */ /* 0x000fe200080006ff */
[----:B------:R-:W-:Y:S01]  /*05d0*/  ELECT P0, URZ, PT ;  /* 0x0000000000ff782f */ /* 0x000fe20003800000 */
[----:B-1----:R-:W-:Y:S01]  /*05e0*/  ULEA UR4, UR4, UR5, 0x18 ;  /* 0x0000000504047291 */ /* 0x002fe2000f8ec0ff */
[----:B------:R-:W1:Y:S11]  /*05f0*/  FENCE.VIEW.ASYNC.S ;  /* 0x00000000000073c6 */ /* 0x000e760000000000 */
[----:B-1----:R1:W3:Y:S01]  /*0600*/  SYNCS.EXCH.64 URZ, [UR4], UR8 ;  /* 0x0000000804ff75b2 */ /* 0x0022e20008000100 */
[----:B------:R1:W4:Y:S01]  /*0610*/  SYNCS.EXCH.64 URZ, [UR4+0x20], UR6 ;  /* 0x0000200604ff75b2 */ /* 0x0003220008000100 */
[----:B------:R1:W1:Y:S01]  /*0620*/  SYNCS.EXCH.64 URZ, [UR4+0x8], UR8 ;  /* 0x0000080804ff75b2 */ /* 0x0002620008000100 */
[----:B------:R1:W1:Y:S01]  /*0630*/  SYNCS.EXCH.64 URZ, [UR4+0x28], UR6 ;  /* 0x0000280604ff75b2 */ /* 0x0002620008000100 */
[----:B------:R1:W1:Y:S01]  /*0640*/  SYNCS.EXCH.64 URZ, [UR4+0x10], UR8 ;  /* 0x0000100804ff75b2 */ /* 0x0002620008000100 */
[----:B------:R1:W1:Y:S01]  /*0650*/  SYNCS.EXCH.64 URZ, [UR4+0x30], UR6 ;  /* 0x0000300604ff75b2 */ /* 0x0002620008000100 */
[----:B------:R1:W1:Y:S01]  /*0660*/  SYNCS.EXCH.64 URZ, [UR4+0x18], UR8 ;  /* 0x0000180804ff75b2 */ /* 0x0002620008000100 */
[----:B------:R1:W1:Y:S01]  /*0670*/  SYNCS.EXCH.64 URZ, [UR4+0x38], UR6 ;  /* 0x0000380604ff75b2 */ /* 0x0002620008000100 */
[----:B------:R-:W-:Y:S01]  /*0680*/  NOP ;  /* 0x0000000000007918 */ /* 0x000fe20000000000 */
.L_x_9:
[----:B------:R-:W2:Y:S01]  /*0690*/  SHFL.IDX PT, R2, R64, RZ, 0x1f ;  /* 0x00001fff40027589 */ /* 0x000ea200000e0000 */
[----:B------:R-:W-:Y:S01]  /*06a0*/  NOP ;  /* 0x0000000000007918 */ /* 0x000fe20000000000 */
[----:B--2---:R-:W-:-:S13]  /*06b0*/  ISETP.NE.AND P0, PT, R2, 0x1, PT ;  /* 0x000000010200780c */ /* 0x004fda0003f05270 */
[----:B------:R-:W-:Y:S05]  /*06c0*/  @P0 BRA `(.L_x_10) ;  /* 0x0000000000580947 */ /* 0x000fea0003800000 */
[----:B-1----:R-:W1:Y:S01]  /*06d0*/  S2UR UR4, SR_CgaCtaId ;  /* 0x00000000000479c3 */ /* 0x002e620000008800 */
        /* <DEDUP_REMOVED lines=12> */
[----:B-1----:R2:W1:Y:S01]  /*07a0*/  SYNCS.EXCH.64 URZ, [UR4+0x40], UR8 ;  /* 0x0000400804ff75b2 */ /* 0x0024620008000100 */
[----:B------:R2:W1:Y:S01]  /*07b0*/  SYNCS.EXCH.64 URZ, [UR4+0x60], UR6 ;  /* 0x0000600604ff75b2 */ /* 0x0004620008000100 */
[----:B------:R2:W1:Y:S01]  /*07c0*/  SYNCS.EXCH.64 URZ, [UR4+0x48], UR8 ;  /* 0x0000480804ff75b2 */ /* 0x0004620008000100 */
[----:B------:R2:W1:Y:S01]  /*07d0*/  SYNCS.EXCH.64 URZ, [UR4+0x68], UR6 ;  /* 0x0000680604ff75b2 */ /* 0x0004620008000100 */
[----:B------:R2:W1:Y:S01]  /*07e0*/  SYNCS.EXCH.64 URZ, [UR4+0x50], UR8 ;  /* 0x0000500804ff75b2 */ /* 0x0004620008000100 */
[----:B------:R2:W1:Y:S01]  /*07f0*/  SYNCS.EXCH.64 URZ, [UR4+0x70], UR6 ;  /* 0x0000700604ff75b2 */ /* 0x0004620008000100 */
[----:B------:R2:W1:Y:S01]  /*0800*/  SYNCS.EXCH.64 URZ, [UR4+0x58], UR8 ;  /* 0x0000580804ff75b2 */ /* 0x0004620008000100 */
[----:B------:R2:W1:Y:S02]  /*0810*/  SYNCS.EXCH.64 URZ, [UR4+0x78], UR6 ;  /* 0x0000780604ff75b2 */ /* 0x0004640008000100 */
[----:B--2---:R-:W-:Y:S01]  /*0820*/  NOP ;  /* 0x0000000000007918 */ /* 0x004fe20000000000 */
.L_x_10:
[----:B------:R-:W2:Y:S01]  /*0830*/  SHFL.IDX PT, R2, R64, RZ, 0x1f ;  /* 0x00001fff40027589 */ /* 0x000ea200000e0000 */
[----:B------:R-:W-:Y:S01]  /*0840*/  NOP ;  /* 0x0000000000007918 */ /* 0x000fe20000000000 */
[----:B--2---:R-:W-:-:S13]  /*0850*/  ISETP.NE.AND P0, PT, R2, 0x3, PT ;  /* 0x000000030200780c */ /* 0x004fda0003f05270 */
[----:B------:R-:W-:Y:S05]  /*0860*/  @P0 BRA `(.L_x_11) ;  /* 0x0000000000300947 */ /* 0x000fea0003800000 */
[----:B-1----:R-:W1:Y:S01]  /*0870*/  S2UR UR4, SR_CgaCtaId ;  /* 0x00000000000479c3 */ /* 0x002e620000008800 */
[----:B------:R-:W-:Y:S01]  /*0880*/  UMOV UR6, 0x400 ;  /* 0x0000040000067882 */ /* 0x000fe20000000000 */
[----:B------:R-:W-:Y:S01]  /*0890*/  UMOV UR5, 0x20 ;  /* 0x0000002000057882 */ /* 0x000fe20000000000 */
[----:B------:R-:W-:Y:S01]  /*08a0*/  ELECT P0, URZ, PT ;  /* 0x0000000000ff782f */ /* 0x000fe20003800000 */
[----:B-1----:R-:W-:Y:S02]  /*08b0*/  ULEA UR6, UR4, UR6, 0x18 ;  /* 0x0000000604067291 */ /* 0x002fe4000f8ec0ff */
[----:B------:R-:W-:-:S04]  /*08c0*/  UIADD3 UR4, UPT, UPT, -UR5, 0x100000, URZ ;  /* 0x0010000005047890 */ /* 0x000fc8000fffe1ff */
[----:B------:R-:W-:Y:S02]  /*08d0*/  USHF.L.U32 UR5, UR4, 0xb, URZ ;  /* 0x0000000b04057899 */ /* 0x000fe400080006ff */
[----:B------:R-:W-:Y:S01]  /*08e0*/  USHF.L.U32 UR4, UR4, 0x1, URZ ;  /* 0x0000000104047899 */ /* 0x000fe200080006ff */
[----:B------:R-:W1:Y:S11]  /*08f0*/  FENCE.VIEW.ASYNC.S ;  /* 0x00000000000073c6 */ /* 0x000e760000000000 */
[----:B-1----:R2:W1:Y:S01]  /*0900*/  SYNCS.EXCH.64 URZ, [UR6+0x80], UR4 ;  /* 0x0000800406ff75b2 */ /* 0x0024620008000100 */
[----:B------:R2:W1:Y:S02]  /*0910*/  SYNCS.EXCH.64 URZ, [UR6+0x88], UR4 ;  /* 0x0000880406ff75b2 */ /* 0x0004640008000100 */
[----:B--2---:R-:W-:Y:S01]  /*0920*/  NOP ;  /* 0x0000000000007918 */ /* 0x004fe20000000000 */
.L_x_11:
[----:B------:R-:W2:Y:S01]  /*0930*/  SHFL.IDX PT, R2, R64, RZ, 0x1f ;  /* 0x00001fff40027589 */ /* 0x000ea200000e0000 */
[----:B------:R-:W-:Y:S01]  /*0940*/  NOP ;  /* 0x0000000000007918 */ /* 0x000fe20000000000 */
[----:B--2---:R-:W-:-:S13]  /*0950*/  ISETP.NE.AND P0, PT, R2, 0x4, PT ;  /* 0x000000040200780c */ /* 0x004fda0003f05270 */
[----:B------:R-:W-:Y:S05]  /*0960*/  @P0 BRA `(.L_x_12) ;  /* 0x00000000004c0947 */ /* 0x000fea0003800000 */
[----:B-1----:R-:W1:Y:S01]  /*0970*/  S2UR UR6, SR_CgaCtaId ;  /* 0x00000000000679c3 */ /* 0x002e620000008800 */
[----:B------:R-:W-:Y:S01]  /*0980*/  UMOV UR4, 0x3a0 ;  /* 0x000003a000047882 */ /* 0x000fe20000000000 */
[----:B------:R-:W-:Y:S01]  /*0990*/  UMOV UR5, 0x400 ;  /* 0x0000040000057882 */ /* 0x000fe20000000000 */
[----:B------:R-:W-:Y:S01]  /*09a0*/  USEL UR4, UR4, 0x320, UP3 ;  /* 0x0000032004047887 */ /* 0x000fe20009800000 */
[----:B------:R-:W-:Y:S01]  /*09b0*/  UMOV UR8, 0x1 ;  /* 0x0000000100087882 */ /* 0x000fe20000000000 */
[----:B------:R-:W-:Y:S01]  /*09c0*/  ELECT P0, URZ, PT ;  /* 0x0000000000ff782f */ /* 0x000fe20003800000 */
[----:B------:R-:W-:-:S04]  /*09d0*/  UIADD3 UR8, UPT, UPT, -UR8, 0x100000, URZ ;  /* 0x0010000008087890 */ /* 0x000fc8000fffe1ff */
[----:B------:R-:W-:Y:S02]  /*09e0*/  USHF.L.U32 UR9, UR8, 0xb, URZ ;  /* 0x0000000b08097899 */ /* 0x000fe400080006ff */
[----:B------:R-:W-:Y:S02]  /*09f0*/  USHF.L.U32 UR8, UR8, 0x1, URZ ;  /* 0x0000000108087899 */ /* 0x000fe400080006ff */
[----:B-1----:R-:W-:Y:S02]  /*0a00*/  ULEA UR6, UR6, UR5, 0x18 ;  /* 0x0000000506067291 */ /* 0x002fe4000f8ec0ff */
[----:B------:R-:W-:-:S04]  /*0a10*/  UIADD3 UR4, UPT, UPT, -UR4, 0x100000, URZ ;  /* 0x0010000004047890 */ /* 0x000fc8000fffe1ff */
[----:B------:R-:W-:Y:S02]  /*0a20*/  USHF.L.U32 UR5, UR4, 0xb, URZ ;  /* 0x0000000b04057899 */ /* 0x000fe400080006ff */
[----:B------:R-:W-:Y:S01]  /*0a30*/  USHF.L.U32 UR4, UR4, 0x1, URZ ;  /* 0x0000000104047899 */ /* 0x000fe200080006ff */
[----:B------:R-:W1:Y:S03]  /*0a40*/  FENCE.VIEW.ASYNC.S ;  /* 0x00000000000073c6 */ /* 0x000e660000000000 */
[----:B-1----:R2:W1:Y:S08]  /*0a50*/  SYNCS.EXCH.64 URZ, [UR6+0x90], UR8 ;  /* 0x0000900806ff75b2 */ /* 0x0024700008000100 */
[----:B------:R2:W1:Y:S01]  /*0a60*/  SYNCS.EXCH.64 URZ, [UR6+0xa0], UR4 ;  /* 0x0000a00406ff75b2 */ /* 0x0004620008000100 */
[----:B------:R2:W1:Y:S01]  /*0a70*/  SYNCS.EXCH.64 URZ, [UR6+0x98], UR8 ;  /* 0x0000980806ff75b2 */ /* 0x0004620008000100 */
[----:B------:R2:W1:Y:S02]  /*0a80*/  SYNCS.EXCH.64 URZ, [UR6+0xa8], UR4 ;  /* 0x0000a80406ff75b2 */ /* 0x0004640008000100 */
[----:B--2---:R-:W-:Y:S01]  /*0a90*/  NOP ;  /* 0x0000000000007918 */ /* 0x004fe20000000000 */
.L_x_12:
        /* <DEDUP_REMOVED lines=26> */
.L_x_13:
        /* <DEDUP_REMOVED lines=8> */
[----:B------:R-:W-:-:S04]  /*0cc0*/  UIADD3 UR6, UPT, UPT, -UR6, 0x100000, URZ ;  /* 0x0010000006067890 */ /* 0x000fc8000fffe1ff */
[----:B------:R-:W-:Y:S02]  /*0cd0*/  USHF.L.U32 UR7, UR6, 0xb, URZ ;  /* 0x0000000b06077899 */ /* 0x000fe400080006ff */
[----:B------:R-:W-:Y:S02]  /*0ce0*/  USHF.L.U32 UR6, UR6, 0x1, URZ ;  /* 0x0000000106067899 */ /* 0x000fe400080006ff */
[----:B-1----:R-:W-:Y:S01]  /*0cf0*/  ULEA UR4, UR4, UR5, 0x18 ;  /* 0x0000000504047291 */ /* 0x002fe2000f8ec0ff */
[----:B------:R-:W1:Y:S11]  /*0d00*/  FENCE.VIEW.ASYNC.S ;  /* 0x00000000000073c6 */ /* 0x000e760000000000 */
[----:B-1----:R2:W1:Y:S01]  /*0d10*/  SYNCS.EXCH.64 URZ, [UR4+0xf0], UR6 ;  /* 0x0000f00604ff75b2 */ /* 0x0024620008000100 */
[----:B------:R2:W1:Y:S01]  /*0d20*/  SYNCS.EXCH.64 URZ, [UR4+0x100], UR6 ;  /* 0x0001000604ff75b2 */ /* 0x0004620008000100 */
[----:B------:R2:W1:Y:S01]  /*0d30*/  SYNCS.EXCH.64 URZ, [UR4+0xf8], UR6 ;  /* 0x0000f80604ff75b2 */ /* 0x0004620008000100 */
[----:B------:R2:W1:Y:S02]  /*0d40*/  SYNCS.EXCH.64 URZ, [UR4+0x108], UR6 ;  /* 0x0001080604ff75b2 */ /* 0x0004640008000100 */
[----:B--2---:R-:W-:Y:S01]  /*0d50*/  NOP ;  /* 0x0000000000007918 */ /* 0x004fe20000000000 */
.L_x_14:
[----:B-1----:R-:W1:Y:S01]  /*0d60*/  LDCU UR4, c[0x0][0x36c] ;  /* 0x00006d80ff0477ac */ /* 0x002e620008000800 */
[----:B------:R-:W-:Y:S01]  /*0d70*/  ISETP.NE.OR P3, PT, R0, 0x2, !P3 ;  /* 0x000000020000780c */ /* 0x000fe20005f65670 */
[----:B------:R-:W-:Y:S01]  /*0d80*/  NOP ;  /* 0x0000000000007918 */ /* 0x000fe20000000000 */
[----:B------:R-:W-:Y:S01]  /*0d90*/  LOP3.LUT R0, R75, 0x1f, RZ, 0xc0, !PT ;  /* 0x0000001f4b007812 */ /* 0x000fe200078ec0ff */
[----:B------:R-:W-:Y:S02]  /*0da0*/  UISETP.NE.AND UP4, UPT, UR18, URZ, UPT ;  /* 0x000000ff1200728c */ /* 0x000fe4000bf85270 */
[----:B-1----:R-:W-:-:S09]  /*0db0*/  UISETP.EQ.U32.AND UP6, UPT, UR4, 0x1, UPT ;  /* 0x000000010400788c */ /* 0x002fd2000bfc2070 */
[----:B------:R-:W-:Y:S05]  /*0dc0*/  BRA.U !UP6, `(.L_x_15) ;  /* 0x000000010e087547 */ /* 0x000fea000b800000 */
[----:B---34-:R-:W-:Y:S01]  /*0dd0*/  UCGABAR_ARV ;  /* 0x00000000000079c7 */ /* 0x018fe20008000000 */
[----:B------:R-:W-:Y:S05]  /*0de0*/  BRA `(.L_x_16) ;  /* 0x0000000000047947 */ /* 0x000fea0003800000 */
.L_x_15:
[----:B---34-:R-:W-:Y:S01]  /*0df0*/  NOP ;  /* 0x0000000000007918 */ /* 0x018fe20000000000 */
.L_x_16:
[----:B------:R-:W1:Y:S01]  /*0e00*/  S2UR UR30, SR_CTAID.X ;  /* 0x00000000001e79c3 */ /* 0x000e620000002500 */
[----:B------:R-:W-:-:S05]  /*0e10*/  CS2R.32 R66, SR_CgaSize ;  /* 0x0000000000427805 */ /* 0x000fca0000008a00 */
[----:B------:R-:W-:-:S05]  /*0e20*/  IMAD R66, R66, -0xa0, RZ ;  /* 0xffffff6042427824 */ /* 0x000fca00078e02ff */
[----:B------:R-:W-:-:S14]  /*0e30*/  R2UR UR5, R66 ;  /* 0x00000000420572ca */ /* 0x000fdc00000e0000 */
[----:B------:R-:W2:Y:S01]  /*0e40*/  LDCU UR5, c[0x0][UR5+0x2b0] ;  /* 0x00005600050577ac */ /* 0x000ea20008000800 */
[----:B------:R-:W-:-:S05]  /*0e50*/  CS2R.32 R66, SR_CgaSize ;  /* 0x0000000000427805 */ /* 0x000fca0000008a00 */
[----:B------:R-:W-:-:S05]  /*0e60*/  IMAD R66, R66, -0xa0, RZ ;  /* 0xffffff6042427824 */ /* 0x000fca00078e02ff */
[----:B------:R-:W-:-:S14]  /*0e70*/  R2UR UR4, R66 ;  /* 0x00000000420472ca */ /* 0x000fdc00000e0000 */
[----:B------:R-:W3:Y:S01]  /*0e80*/  LDCU UR4, c[0x0][UR4+0x2b4] ;  /* 0x00005680040477ac */ /* 0x000ee20008000800 */
[----:B------:R-:W4:Y:S01]  /*0e90*/  S2UR UR31, SR_CTAID.Y ;  /* 0x00000000001f79c3 */ /* 0x000f220000002600 */
[----:B------:R-:W-:-:S05]  /*0ea0*/  CS2R.32 R66, SR_CgaSize ;  /* 0x0000000000427805 */ /* 0x000fca0000008a00 */
[----:B------:R-:W-:-:S05]  /*0eb0*/  IMAD R66, R66, -0xa0, RZ ;  /* 0xffffff6042427824 */ /* 0x000fca00078e02ff */
[----:B------:R-:W-:-:S14]  /*0ec0*/  R2UR UR7, R66 ;  /* 0x00000000420772ca */ /* 0x000fdc00000e0000 */
[----:B------:R-:W3:Y:S01]  /*0ed0*/  LDCU UR7, c[0x0][UR7+0x2a0] ;  /* 0x00005400070777ac */ /* 0x000ee20008000800 */
[----:B------:R-:W-:-:S05]  /*0ee0*/  CS2R.32 R66, SR_CgaSize ;  /* 0x0000000000427805 */ /* 0x000fca0000008a00 */
[----:B------:R-:W-:-:S05]  /*0ef0*/  IMAD R66, R66, -0xa0, RZ ;  /* 0xffffff6042427824 */ /* 0x000fca00078e02ff */
[----:B------:R-:W-:-:S14]  /*0f00*/  R2UR UR8, R66 ;  /* 0x00000000420872ca */ /* 0x000fdc00000e0000 */
[----:B------:R-:W3:Y:S01]  /*0f10*/  LDCU UR8, c[0x0][UR8+0x2a4] ;  /* 0x00005480080877ac */ /* 0x000ee20008000800 */
[----:B------:R-:W3:Y:S01]  /*0f20*/  LDCU UR19, c[0x0][0xb24] ;  /* 0x00016480ff1377ac */ /* 0x000ee20008000800 */
[----:B------:R-:W3:Y:S01]  /*0f30*/  LDCU UR45, c[0x0][0xb24] ;  /* 0x00016480ff2d77ac */ /* 0x000ee20008000800 */
[----:B-1----:R-:W-:Y:S01]  /*0f40*/  I2FP.F32.U32 R3, UR30 ;  /* 0x0000001e00037c45 */ /* 0x002fe20008201000 */
[----:B------:R-:W1:Y:S04]  /*0f50*/  LDCU UR22, c[0x0][0xb30] ;  /* 0x00016600ff1677ac */ /* 0x000e680008000800 */
[----:B--2---:R-:W-:Y:S01]  /*0f60*/  FMUL R3, R3, UR5 ;  /* 0x0000000503037c20 */ /* 0x004fe20008400000 */
[----:B----4-:R-:W-:-:S05]  /*0f70*/  I2FP.F32.U32 R2, UR31 ;  /* 0x0000001f00027c45 */ /* 0x010fca0008201000 */
[----:B------:R-:W2:Y:S01]  /*0f80*/  F2I.U32.TRUNC.NTZ R3, R3 ;  /* 0x0000000300037305 */ /* 0x000ea2000020f000 */
[----:B---3--:R-:W-:-:S07]  /*0f90*/  FMUL R2, R2, UR4 ;  /* 0x0000000402027c20 */ /* 0x008fce0008400000 */
[----:B------:R-:W3:Y:S01]  /*0fa0*/  F2I.U32.TRUNC.NTZ R2, R2 ;  /* 0x0000000200027305 */ /* 0x000ee2000020f000 */
[----:B--2---:R-:W-:Y:S02]  /*0fb0*/  R2UR UR4, R3 ;  /* 0x00000000030472ca */ /* 0x004fe400000e0000 */
[----:B---3--:R-:W-:Y:S02]  /*0fc0*/  R2UR UR6, R2 ;  /* 0x00000000020672ca */ /* 0x008fe400000e0000 */
[----:B------:R-:W-:-:S09]  /*0fd0*/  PRMT R2, RZ, 0x7610, R2 ;  /* 0x00007610ff027816 */ /* 0x000fd20000000002 */
[----:B------:R-:W-:-:S04]  /*0fe0*/  UIADD3 UR5, UPT, UPT, -UR4, URZ, URZ ;  /* 0x000000ff04057290 */ /* 0x000fc8000fffe1ff */
[----:B------:R-:W-:Y:S02]  /*0ff0*/  UIMAD UR5, UR7, UR5, UR30 ;  /* 0x00000005070572a4 */ /* 0x000fe4000f8e021e */
[----:B------:R-:W-:-:S04]  /*1000*/  UIADD3 UR4, UPT, UPT, -UR6, URZ, URZ ;  /* 0x000000ff06047290 */ /* 0x000fc8000fffe1ff */
[----:B------:R-:W-:Y:S01]  /*1010*/  IMAD.U32 R66, RZ, RZ, UR5 ;  /* 0x00000005ff427e24 */ /* 0x000fe2000f8e00ff */
[----:B------:R-:W-:-:S06]  /*1020*/  UIMAD UR4, UR8, UR4, UR31 ;  /* 0x00000004080472a4 */ /* 0x000fcc000f8e021f */
[----:B------:R-:W-:Y:S01]  /*1030*/  IMAD.U32 R65, RZ, RZ, UR4 ;  /* 0x00000004ff417e24 */ /* 0x000fe2000f8e00ff */
[----:B-1----:R-:W-:Y:S06]  /*1040*/  BRA.U UP4, `(.L_x_17) ;  /* 0x0000000104487547 */ /* 0x002fec000b800000 */
[----:B------:R-:W-:Y:S02]  /*1050*/  R2UR UR4, R65 ;  /* 0x00000000410472ca */ /* 0x000fe400000e0000 */
[----:B------:R-:W-:-:S11]  /*1060*/  R2UR UR8, R66 ;  /* 0x00000000420872ca */ /* 0x000fd600000e0000 */
[----:B------:R-:W-:Y:S02]  /*1070*/  UISETP.NE.AND UP0, UPT, UR4, URZ, UPT ;  /* 0x000000ff0400728c */ /* 0x000fe4000bf05270 */
[----:B------:R-:W-:Y:S02]  /*1080*/  UISETP.NE.AND UP2, UPT, UR8, 0x1, UPT ;  /* 0x000000010800788c */ /* 0x000fe4000bf45270 */
[----:B------:R-:W-:-:S04]  /*1090*/  UISETP.EQ.OR UP0, UPT, UR8, URZ, !UP0 ;  /* 0x000000ff0800728c */ /* 0x000fc8000c702670 */
[----:B------:R-:W-:Y:S02]  /*10a0*/  USEL UR7, URZ, 0x1, !UP0 ;  /* 0x00000001ff077887 */ /* 0x000fe4000c000000 */
[----:B------:R-:W-:-:S04]  /*10b0*/  UISETP.NE.AND UP0, UPT, UR4, URZ, UPT ;  /* 0x000000ff0400728c */ /* 0x000fc8000bf05270 */
[----:B------:R-:W-:-:S04]  /*10c0*/  USEL UR4, URZ, 0x2, UP0 ;  /* 0x00000002ff047887 */ /* 0x000fc80008000000 */
[----:B------:R-:W-:Y:S02]  /*10d0*/  USEL UR6, UR4, 0x2, UP2 ;  /* 0x0000000204067887 */ /* 0x000fe40009000000 */
[----:B------:R-:W-:Y:S02]  /*10e0*/  USEL UR4, URZ, 0x4, UP0 ;  /* 0x00000004ff047887 */ /* 0x000fe40008000000 */
[----:B------:R-:W-:-:S04]  /*10f0*/  UISETP.NE.AND UP2, UPT, UR8, 0x2, UPT ;  /* 0x000000020800788c */ /* 0x000fc8000bf45270 */
[----:B------:R-:W-:Y:S02]  /*1100*/  USEL UR5, UR4, 0x4, UP2 ;  /* 0x0000000404057887 */ /* 0x000fe40009000000 */
[----:B------:R-:W-:Y:S02]  /*1110*/  USEL UR4, URZ, 0x8, UP0 ;  /* 0x00000008ff047887 */ /* 0x000fe40008000000 */
[----:B------:R-:W-:Y:S02]  /*1120*/  UISETP.NE.AND UP0, UPT, UR8, 0x3, UPT ;  /* 0x000000030800788c */ /* 0x000fe4000bf05270 */
[----:B------:R-:W-:Y:S02]  /*1130*/  UIADD3 UR5, UPT, UPT, UR5, UR6, UR7 ;  /* 0x0000000605057290 */ /* 0x000fe4000fffe007 */
[----:B------:R-:W-:-:S04]  /*1140*/  USEL UR4, UR4, 0x8, UP0 ;  /* 0x0000000804047887 */ /* 0x000fc80008000000 */
[----:B------:R-:W-:-:S06]  /*1150*/  UIADD3 UR4, UPT, UPT, UR5, UR4, URZ ;  /* 0x0000000405047290 */ /* 0x000fcc000fffe0ff */
[----:B------:R-:W-:-:S07]  /*1160*/  IMAD.U32 R2, RZ, RZ, UR4 ;  /* 0x00000004ff027e24 */ /* 0x000fce000f8e00ff */
.L_x_17:
[----:B------:R-:W1:Y:S01]  /*1170*/  S2UR UR36, SR_CTAID.Z ;  /* 0x00000000002479c3 */ /* 0x000e620000002700 */
[----:B------:R-:W-:-:S09]  /*1180*/  UISETP.GE.AND UP0, UPT, UR19, 0x1, UPT ;  /* 0x000000011300788c */ /* 0x000fd2000bf06270 */
[----:B------:R-:W-:Y:S05]  /*1190*/  BRA.U !UP0, `(.L_x_18) ;  /* 0x0000000108d47547 */ /* 0x000fea000b800000 */
[----:B------:R-:W2:Y:S01]  /*11a0*/  LDCU.128 UR12, c[0x0][0xb10] ;  /* 0x00016200ff0c77ac */ /* 0x000ea20008000c00 */
[----:B------:R-:W3:Y:S01]  /*11b0*/  LDCU UR20, c[0x0][0xb0c] ;  /* 0x00016180ff1477ac */ /* 0x000ee20008000800 */
[----:B------:R-:W4:Y:S01]  /*11c0*/  LDCU UR6, c[0x0][0x370] ;  /* 0x00006e00ff0677ac */ /* 0x000f220008000800 */
[----:B------:R-:W1:Y:S01]  /*11d0*/  LDCU UR7, c[0x0][0x374] ;  /* 0x00006e80ff0777ac */ /* 0x000e620008000800 */
[----:B------:R-:W1:Y:S01]  /*11e0*/  LDCU UR21, c[0x0][0xb20] ;  /* 0x00016400ff1577ac */ /* 0x000e620008000800 */
[----:B--2---:R-:W-:Y:S02]  /*11f0*/  UIMAD.WIDE.U32 UR4, UR30, UR12, URZ ;  /* 0x0000000c1e0472a5 */ /* 0x004fe4000f8e00ff */
[----:B---3--:R-:W-:Y:S01]  /*1200*/  UISETP.NE.AND UP0, UPT, UR20, 0x1, UPT ;  /* 0x000000011400788c */ /* 0x008fe2000bf05270 */
[----:B------:R-:W2:Y:S01]  /*1210*/  LDCU.64 UR8, c[0x0][0xb28] ;  /* 0x00016500ff0877ac */ /* 0x000ea20008000a00 */
[----:B----4-:R-:W-:-:S03]  /*1220*/  UIMAD.WIDE.U32 UR10, UR6, UR12, URZ ;  /* 0x0000000c060a72a5 */ /* 0x010fc6000f8e00ff */
[----:B------:R-:W-:Y:S01]  /*1230*/  UMOV UR4, UR5 ;  /* 0x0000000500047c82 */ /* 0x000fe20008000000 */
[----:B------:R-:W-:Y:S02]  /*1240*/  UISETP.NE.AND UP2, UPT, UR19, 0x1, UPT ;  /* 0x000000011300788c */ /* 0x000fe4000bf45270 */
[----:B------:R-:W-:Y:S01]  /*1250*/  USHF.R.U32.HI UR4, URZ, UR13, UR4 ;  /* 0x0000000dff047299 */ /* 0x000fe20008011604 */
[----:B------:R-:W-:Y:S01]  /*1260*/  UMOV UR10, UR11 ;  /* 0x0000000b000a7c82 */ /* 0x000fe20008000000 */
[----:B------:R-:W-:Y:S02]  /*1270*/  UIMAD.WIDE.U32 UR16, UR31, UR15, URZ ;  /* 0x0000000f1f1072a5 */ /* 0x000fe4000f8e00ff */
[----:B------:R-:W-:Y:S02]  /*1280*/  USEL UR5, UR30, UR4, !UP0 ;  /* 0x000000041e057287 */ /* 0x000fe4000c000000 */
[----:B------:R-:W-:Y:S02]  /*1290*/  @UP0 USHF.R.U32.HI UR6, URZ, UR13, UR10 ;  /* 0x0000000dff060299 */ /* 0x000fe4000801160a */
[----:B------:R-:W-:-:S02]  /*12a0*/  UISETP.NE.AND UP0, UPT, UR14, 0x1, UPT ;  /* 0x000000010e00788c */ /* 0x000fc4000bf05270 */
[----:B-1----:R-:W-:Y:S02]  /*12b0*/  UIMAD.WIDE.U32 UR10, UR7, UR15, URZ ;  /* 0x0000000f070a72a5 */ /* 0x002fe4000f8e00ff */
[----:B--2---:R-:W-:Y:S01]  /*12c0*/  UIMAD.WIDE.U32 UR12, UR6, UR8, URZ ;  /* 0x00000008060c72a5 */ /* 0x004fe2000f8e00ff */
[----:B------:R-:W-:Y:S02]  /*12d0*/  UMOV UR4, UR17 ;  /* 0x0000001100047c82 */ /* 0x000fe40008000000 */
[----:B------:R-:W-:Y:S02]  /*12e0*/  USHF.R.U32.HI UR4, URZ, UR21, UR4 ;  /* 0x00000015ff047299 */ /* 0x000fe40008011604 */
[----:B------:R-:W-:Y:S02]  /*12f0*/  UMOV UR10, UR11 ;  /* 0x0000000b000a7c82 */ /* 0x000fe40008000000 */
[----:B------:R-:W-:Y:S01]  /*1300*/  UMOV UR12, UR13 ;  /* 0x0000000d000c7c82 */ /* 0x000fe20008000000 */
[----:B------:R-:W-:-:S02]  /*1310*/  @UP0 USHF.R.U32.HI UR7, URZ, UR21, UR10 ;  /* 0x00000015ff070299 */ /* 0x000fc4000801160a */
[----:B------:R-:W-:Y:S02]  /*1320*/  USEL UR4, UR31, UR4, !UP0 ;  /* 0x000000041f047287 */ /* 0x000fe4000c000000 */
[----:B------:R-:W-:Y:S02]  /*1330*/  UIMAD.WIDE.U32 UR10, UR7, UR8, URZ ;  /* 0x00000008070a72a5 */ /* 0x000fe4000f8e00ff */
[----:B------:R-:W-:Y:S02]  /*1340*/  @UP2 USHF.R.U32.HI UR6, URZ, UR9, UR12 ;  /* 0x00000009ff062299 */ /* 0x000fe4000801160c */
[----:B------:R-:W-:-:S03]  /*1350*/  UIMAD.WIDE.U32 UR12, UR4, UR8, URZ ;  /* 0x00000008040c72a5 */ /* 0x000fc6000f8e00ff */
[----:B------:R-:W-:Y:S02]  /*1360*/  UMOV UR10, UR11 ;  /* 0x0000000b000a7c82 */ /* 0x000fe40008000000 */
[----:B------:R-:W-:Y:S02]  /*1370*/  @UP2 USHF.R.U32.HI UR7, URZ, UR9, UR10 ;  /* 0x00000009ff072299 */ /* 0x000fe4000801160a */
[----:B------:R-:W-:Y:S02]  /*1380*/  UIMAD UR10, UR6, UR19, URZ ;  /* 0x00000013060a72a4 */ /* 0x000fe4000f8e02ff */
[----:B------:R-:W-:-:S04]  /*1390*/  UIMAD UR7, UR7, UR19, URZ ;  /* 0x00000013070772a4 */ /* 0x000fc8000f8e02ff */
[----:B------:R-:W-:-:S03]  /*13a0*/  UISETP.GE.AND UP0, UPT, UR4, UR7, UPT ;  /* 0x000000070400728c */ /* 0x000fc6000bf06270 */
[----:B------:R-:W-:Y:S01]  /*13b0*/  UMOV UR7, UR13 ;  /* 0x0000000d00077c82 */ /* 0x000fe20008000000 */
[----:B------:R-:W-:Y:S02]  /*13c0*/  UISETP.GE.OR UP0, UPT, UR5, UR10, UP0 ;  /* 0x0000000a0500728c */ /* 0x000fe40008706670 */
[----:B------:R-:W-:Y:S02]  /*13d0*/  UIMAD.WIDE.U32 UR10, UR5, UR8, URZ ;  /* 0x00000008050a72a5 */ /* 0x000fe4000f8e00ff */
[----:B------:R-:W-:Y:S02]  /*13e0*/  USHF.R.U32.HI UR7, URZ, UR9, UR7 ;  /* 0x00000009ff077299 */ /* 0x000fe40008011607 */
[----:B------:R-:W-:Y:S02]  /*13f0*/  UIADD3 UR10, UPT, UPT, -UR4, URZ, URZ ;  /* 0x000000ff040a7290 */ /* 0x000fe4000fffe1ff */
[----:B------:R-:W-:Y:S02]  /*1400*/  USEL UR7, UR4, UR7, !UP2 ;  /* 0x0000000704077287 */ /* 0x000fe4000d000000 */
[----:B------:R-:W-:Y:S01]  /*1410*/  UIMAD UR10, UR14, UR10, UR31 ;  /* 0x0000000a0e0a72a4 */ /* 0x000fe2000f8e021f */
[----:B------:R-:W-:Y:S01]  /*1420*/  @!UP0 UMOV UR8, UR11 ;  /* 0x0000000b00088c82 */ /* 0x000fe20008000000 */
[----:B------:R-:W-:-:S02]  /*1430*/  UIADD3 UR11, UPT, UPT, -UR5, URZ, URZ ;  /* 0x000000ff050b7290 */ /* 0x000fc4000fffe1ff */
[----:B------:R-:W-:Y:S02]  /*1440*/  @!UP0 USHF.R.U32.HI UR8, URZ, UR9, UR8 ;  /* 0x00000009ff088299 */ /* 0x000fe40008011608 */
[----:B------:R-:W-:Y:S02]  /*1450*/  UIADD3 UR9, UPT, UPT, -UR7, URZ, URZ ;  /* 0x000000ff07097290 */ /* 0x000fe4000fffe1ff */
[----:B------:R-:W-:Y:S02]  /*1460*/  @!UP0 USEL UR8, UR5, UR8, !UP2 ;  /* 0x0000000805088287 */ /* 0x000fe4000d000000 */
[----:B------:R-:W-:Y:S02]  /*1470*/  UIMAD UR9, UR19, UR9, UR4 ;  /* 0x00000009130972a4 */ /* 0x000fe4000f8e0204 */
[----:B------:R-:W-:Y:S02]  /*1480*/  @!UP0 UIADD3 UR7, UPT, UPT, UR7, -UR8, URZ ;  /* 0x8000000807078290 */ /* 0x000fe4000fffe0ff */
[----:B------:R-:W-:-:S02]  /*1490*/  @!UP0 UIMAD UR6, UR9, UR6, UR8 ;  /* 0x00000006090682a4 */ /* 0x000fc4000f8e0208 */
[----:B------:R-:W-:Y:S02]  /*14a0*/  @!UP0 UIMAD UR4, UR7, UR19, UR5 ;  /* 0x00000013070482a4 */ /* 0x000fe4000f8e0205 */
[----:B------:R-:W-:Y:S02]  /*14b0*/  UIMAD UR30, UR20, UR11, UR30 ;  /* 0x0000000b141e72a4 */ /* 0x000fe4000f8e021e */
[----:B------:R-:W-:Y:S01]  /*14c0*/  UIMAD UR31, UR4, UR14, UR10 ;  /* 0x0000000e041f72a4 */ /* 0x000fe2000f8e020a */
[----:B------:R-:W-:Y:S02]  /*14d0*/  @!UP0 UMOV UR5, UR6 ;  /* 0x0000000600058c82 */ /* 0x000fe40008000000 */
[----:B------:R-:W-:-:S12]  /*14e0*/  UIMAD UR30, UR5, UR20, UR30 ;  /* 0x00000014051e72a4 */ /* 0x000fd8000f8e021e */
.L_x_18:
[----:B------:R-:W-:-:S09]  /*14f0*/  UISETP.NE.AND UP0, UPT, UR22, 0x1, UPT ;  /* 0x000000011600788c */ /* 0x000fd2000bf05270 */
[----:B------:R-:W-:Y:S05]  /*1500*/  BRA.U UP0, `(.L_x_19) ;  /* 0x0000000100407547 */ /* 0x000fea000b800000 */
[----:B------:R-:W2:Y:S01]  /*1510*/  LDCU.128 UR8, c[0x0][0xb10] ;  /* 0x00016200ff0877ac */ /* 0x000ea20008000c00 */
[----:B------:R-:W3:Y:S01]  /*1520*/  LDCU UR12, c[0x0][0xb0c] ;  /* 0x00016180ff0c77ac */ /* 0x000ee20008000800 */
[----:B------:R-:W4:Y:S01]  /*1530*/  LDCU UR13, c[0x0][0xb20] ;  /* 0x00016400ff0d77ac */ /* 0x000f220008000800 */
[----:B--2---:R-:W-:Y:S02]  /*1540*/  UIMAD.WIDE.U32 UR4, UR30, UR8, URZ ;  /* 0x000000081e0472a5 */ /* 0x004fe4000f8e00ff */
[----:B------:R-:W-:Y:S02]  /*1550*/  UIMAD.WIDE.U32 UR6, UR31, UR11, URZ ;  /* 0x0000000b1f0672a5 */ /* 0x000fe4000f8e00ff */
[----:B---3--:R-:W-:Y:S02]  /*1560*/  UISETP.NE.AND UP0, UPT, UR12, 0x1, UPT ;  /* 0x000000010c00788c */ /* 0x008fe4000bf05270 */
[----:B------:R-:W-:-:S03]  /*1570*/  USHF.R.U32.HI UR5, URZ, UR9, UR5 ;  /* 0x00000009ff057299 */ /* 0x000fc60008011605 */
[----:B------:R-:W-:Y:S01]  /*1580*/  UMOV UR4, UR7 ;  /* 0x0000000700047c82 */ /* 0x000fe20008000000 */
[----:B------:R-:W-:Y:S02]  /*1590*/  USEL UR5, UR30, UR5, !UP0 ;  /* 0x000000051e057287 */ /* 0x000fe4000c000000 */
[----:B------:R-:W-:Y:S02]  /*15a0*/  UISETP.NE.AND UP0, UPT, UR10, 0x1, UPT ;  /* 0x000000010a00788c */ /* 0x000fe4000bf05270 */
[----:B----4-:R-:W-:-:S04]  /*15b0*/  USHF.R.U32.HI UR4, URZ, UR13, UR4 ;  /* 0x0000000dff047299 */ /* 0x010fc80008011604 */
[----:B------:R-:W-:-:S04]  /*15c0*/  USEL UR4, UR31, UR4, !UP0 ;  /* 0x000000041f047287 */ /* 0x000fc8000c000000 */
[----:B------:R-:W-:Y:S02]  /*15d0*/  UIADD3 UR6, UPT, UPT, UR5, -UR4, URZ ;  /* 0x8000000405067290 */ /* 0x000fe4000fffe0ff */
[----:B------:R-:W-:Y:S02]  /*15e0*/  UIADD3 UR4, UPT, UPT, -UR5, UR4, URZ ;  /* 0x0000000405047290 */ /* 0x000fe4000fffe1ff */
[----:B------:R-:W-:Y:S02]  /*15f0*/  UIMAD UR31, UR6, UR10, UR31 ;  /* 0x0000000a061f72a4 */ /* 0x000fe4000f8e021f */
[----:B------:R-:W-:-:S12]  /*1600*/  UIMAD UR30, UR4, UR12, UR30 ;  /* 0x0000000c041e72a4 */ /* 0x000fd8000f8e021e */
.L_x_19:
[----:B------:R-:W-:Y:S01]  /*1610*/  UISETP.NE.AND UP0, UPT, UR18, 0x2, UPT ;  /* 0x000000021200788c */ /* 0x000fe2000bf05270 */
[----:B------:R-:W-:Y:S09]  /*1620*/  BRA.U !UP6, `(.L_x_20) ;  /* 0x000000010e0c7547 */ /* 0x000ff2000b800000 */
[----:B------:R-:W-:Y:S01]  /*1630*/  UCGABAR_WAIT ;  /* 0x0000000000007dc7 */ /* 0x000fe20008000000 */
[----:B------:R-:W-:Y:S01]  /*1640*/  CCTL.IVALL ;  /* 0x00000000ff00798f */ /* 0x000fe20002000000 */
[----:B------:R-:W-:Y:S05]  /*1650*/  BRA `(.L_x_21) ;  /* 0x0000000000047947 */ /* 0x000fea0003800000 */
.L_x_20:
[----:B------:R-:W-:Y:S06]  /*1660*/  BAR.SYNC.DEFER_BLOCKING 0x0 ;  /* 0x0000000000007b1d */ /* 0x000fec0000010000 */
.L_x_21:
[----:B------:R-:W-:Y:S05]  /*1670*/  BRA.U UP0, `(.L_x_22) ;  /* 0x0000001100c87547 */ /* 0x000fea000b800000 */
[----:B------:R-:W2:Y:S01]  /*1680*/  LDCU UR6, c[0x0][0x38c] ;  /* 0x00007180ff0677ac */ /* 0x000ea20008000800 */
[----:B------:R-:W3:Y:S01]  /*1690*/  S2UR UR7, SR_CgaCtaId ;  /* 0x00000000000779c3 */ /* 0x000ee20000008800 */
[----:B------:R-:W-:Y:S01]  /*16a0*/  PLOP3.LUT P1, PT, PT, PT, UP3, 0x80, 0x8 ;  /* 0x000000000008781c */ /* 0x000fe20003f2f038 */
[----:B------:R-:W-:Y:S01]  /*16b0*/  IMAD.MOV.U32 R12, RZ, RZ, 0x1 ;  /* 0x00000001ff0c7424 */ /* 0x000fe200078e00ff */
[----:B------:R-:W-:Y:S01]  /*16c0*/  UMOV UR13, 0x400 ;  /* 0x00000400000d7882 */ /* 0x000fe20000000000 */
[----:B------:R-:W-:Y:S01]  /*16d0*/  UISETP.NE.AND UP1, UPT, UR18, URZ, UPT ;  /* 0x000000ff1200728c */ /* 0x000fe2000bf25270 */
[----:B------:R-:W-:Y:S01]  /*16e0*/  ISETP.EQ.OR P2, PT, R0, RZ, P3 ;  /* 0x000000ff0000720c */ /* 0x000fe20001f42670 */
[----:B------:R-:W-:Y:S01]  /*16f0*/  USEL UR24, URZ, 0x1, UP5 ;  /* 0x00000001ff187887 */ /* 0x000fe2000a800000 */
[----:B------:R-:W-:Y:S02]  /*1700*/  PLOP3.LUT P1, PT, P1, PT, PT, 0x8, 0x80 ;  /* 0x000000000080781c */ /* 0x000fe40000f2e170 */
[----:B------:R-:W-:Y:S01]  /*1710*/  CS2R R10, SRZ ;  /* 0x00000000000a7805 */ /* 0x000fe2000001ff00 */
[----:B------:R-:W-:Y:S01]  /*1720*/  IMAD.MOV.U32 R9, RZ, RZ, RZ ;  /* 0x000000ffff097224 */ /* 0x000fe200078e00ff */
[----:B------:R-:W4:Y:S01]  /*1730*/  LDCU UR39, c[0x0][0x370] ;  /* 0x00006e00ff2777ac */ /* 0x000f220008000800 */
[----:B------:R-:W-:Y:S01]  /*1740*/  IMAD.MOV.U32 R8, RZ, RZ, 0x1 ;  /* 0x00000001ff087424 */ /* 0x000fe200078e00ff */
[----:B------:R-:W1:Y:S01]  /*1750*/  LDCU.64 UR28, c[0x0][0x348] ;  /* 0x00006900ff1c77ac */ /* 0x000e620008000a00 */
[----:B--2---:R-:W-:-:S02]  /*1760*/  UIADD3 UR5, UPT, UPT, UR6, 0x1f, URZ ;  /* 0x0000001f06057890 */ /* 0x004fc4000fffe0ff */
[----:B------:R-:W-:Y:S02]  /*1770*/  UIADD3 UR44, UPT, UPT, UR6, 0x3e, URZ ;  /* 0x0000003e062c7890 */ /* 0x000fe4000fffe0ff */
[----:B------:R-:W-:Y:S02]  /*1780*/  USHF.R.S32.HI UR4, URZ, 0x1f, UR5 ;  /* 0x0000001fff047899 */ /* 0x000fe40008011405 */
[----:B---3--:R-:W-:Y:S02]  /*1790*/  USHF.L.U32 UR25, UR7, 0xd, URZ ;  /* 0x0000000d07197899 */ /* 0x008fe400080006ff */
[----:B------:R-:W-:Y:S02]  /*17a0*/  ULEA.HI UR4, UR4, UR5, URZ, 0x5 ;  /* 0x0000000504047291 */ /* 0x000fe4000f8f28ff */
[----:B------:R-:W-:Y:S02]  /*17b0*/  UIADD3 UR5, UPT, UPT, UR6, -0x1, URZ ;  /* 0xffffffff06057890 */ /* 0x000fe4000fffe0ff */
[----:B------:R-:W-:-:S02]  /*17c0*/  USHF.R.S32.HI UR41, URZ, 0x5, UR4 ;  /* 0x00000005ff297899 */ /* 0x000fc40008011404 */
[----:B------:R-:W-:Y:S02]  /*17d0*/  UISETP.GE.U32.AND UP2, UPT, UR5, -0x3f, UPT ;  /* 0xffffffc10500788c */ /* 0x000fe4000bf46070 */
[----:B------:R-:W-:Y:S02]  /*17e0*/  UISETP.LT.U32.AND UP0, UPT, UR41, 0x4, UPT ;  /* 0x000000042900788c */ /* 0x000fe4000bf01070 */
[----:B------:R-:W-:Y:S02]  /*17f0*/  USHF.L.U32 UR43, UR7, 0x6, URZ ;  /* 0x00000006072b7899 */ /* 0x000fe400080006ff */
[----:B------:R-:W-:Y:S02]  /*1800*/  USEL UR40, UR41, 0x4, UP0 ;  /* 0x0000000429287887 */ /* 0x000fe40008000000 */
[----:B------:R-:W-:Y:S02]  /*1810*/  ULOP3.LUT UR25, UR25, 0x6000, URZ, 0xc0, !UPT ;  /* 0x0000600019197892 */ /* 0x000fe4000f8ec0ff */
[----:B------:R-:W-:-:S02]  /*1820*/  UIADD3 UR21, UPT, UPT, UR40, -0x1, URZ ;  /* 0xffffffff28157890 */ /* 0x000fc4000fffe0ff */
[----:B------:R-:W-:Y:S02]  /*1830*/  ULEA UR13, UR7, UR13, 0x18 ;  /* 0x0000000d070d7291 */ /* 0x000fe4000f8ec0ff */
[----:B------:R-:W-:Y:S01]  /*1840*/  @UP2 UIADD3 UR21, UPT, UPT, UR40, URZ, URZ ;  /* 0x000000ff28152290 */ /* 0x000fe2000fffe0ff */
[----:B------:R-:W2:Y:S01]  /*1850*/  LDCU UR38, c[0x0][0x374] ;  /* 0x00006e80ff2677ac */ /* 0x000ea20008000800 */
[----:B------:R-:W-:Y:S02]  /*1860*/  ULOP3.LUT UR43, UR43, 0xc0, URZ, 0xc0, !UPT ;  /* 0x000000c02b2b7892 */ /* 0x000fe4000f8ec0ff */
[----:B------:R-:W-:Y:S02]  /*1870*/  USEL UR24, UR24, 0x2, UP1 ;  /* 0x0000000218187887 */ /* 0x000fe40008800000 */
[----:B------:R-:W-:Y:S02]  /*1880*/  UIADD3 UR25, UPT, UPT, UR13, 0x10800, UR25 ;  /* 0x000108000d197890 */ /* 0x000fe4000fffe019 */
[----:B------:R-:W-:-:S02]  /*1890*/  UIADD3 UR42, UPT, UPT, UR41, -UR40, URZ ;  /* 0x80000028292a7290 */ /* 0x000fc4000fffe0ff */
[----:B------:R-:W-:Y:S01]  /*18a0*/  UIADD3 UR21, UPT, UPT, UR21, 0x1, URZ ;  /* 0x0000000115157890 */ /* 0x000fe2000fffe0ff */
[----:B-1--4-:R-:W-:-:S11]  /*18b0*/  UMOV UR5, URZ ;  /* 0x000000ff00057c82 */ /* 0x012fd60008000000 */
.L_x_42:
[----:B-1----:R-:W1:Y:S02]  /*18c0*/  S2UR UR4, SR_CgaCtaId ;  /* 0x00000000000479c3 */ /* 0x002e640000008800 */
[----:B-1----:R-:W-:-:S09]  /*18d0*/  UISETP.NE.AND UP0, UPT, UR4, URZ, UPT ;  /* 0x000000ff0400728c */ /* 0x002fd2000bf05270 */
[----:B------:R-:W-:Y:S05]  /*18e0*/  BRA.U UP0, `(.L_x_23) ;  /* 0x0000000100287547 */ /* 0x000fea000b800000 */
[----:B------:R-:W-:Y:S02]  /*18f0*/  LEA R0, R9, UR13, 0x3 ;  /* 0x0000000d09007c11 */ /* 0x000fe4000f8e18ff */
[----:B------:R-:W-:-:S04]  /*1900*/  SHF.L.U32 R3, R8, 0x1f, RZ ;  /* 0x0000001f08037819 */ /* 0x000fc800000006ff */
[----:B------:R-:W1:Y:S02]  /*1910*/  SYNCS.PHASECHK.TRANS64.TRYWAIT P0, [R0+URZ+0x100], R3 ;  /* 0x00010003000075a7 */ /* 0x000e6400080011ff */
[----:B-1----:R-:W-:Y:S05]  /*1920*/  @!P0 BRA `(.L_x_24) ;  /* 0x0000009c009c8947 */ /* 0x002fea0003800000 */
.L_x_174:
[----:B------:R3:W-:Y:S01]  /*1930*/  SYNCS.ARRIVE.TRANS64.A1T0 RZ, [R0+URZ+0xf0], RZ ;  /* 0x0000f0ff00ff79a7 */ /* 0x0007e200081000ff */
[----:B------:R-:W-:-:S05]  /*1940*/  VIADD R9, R9, 0x1 ;  /* 0x0000000109097836 */ /* 0x000fca0000000000 */
[----:B------:R-:W-:-:S04]  /*1950*/  ISETP.NE.AND P0, PT, R9, 0x2, PT ;  /* 0x000000020900780c */ /* 0x000fc80003f05270 */
[----:B-1----:R-:W-:Y:S02]  /*1960*/  SEL R3, RZ, 0x1, P0 ;  /* 0x00000001ff037807 */ /* 0x002fe40000000000 */
[----:B------:R-:W-:Y:S02]  /*1970*/  SEL R9, R9, RZ, P0 ;  /* 0x000000ff09097207 */ /* 0x000fe40000000000 */
[----:B------:R-:W-:-:S07]  /*1980*/  LOP3.LUT R8, R8, R3, RZ, 0x3c, !PT ;  /* 0x0000000308087212 */ /* 0x000fce00078e3cff */
.L_x_23:
[----:B------:R-:W-:Y:S01]  /*1990*/  ULEA UR4, UR5, UR13, 0x3 ;  /* 0x0000000d05047291 */ /* 0x000fe2000f8e18ff */
[----:B---3--:R-:W-:Y:S01]  /*19a0*/  SHF.L.U32 R0, R12, 0x1f, RZ ;  /* 0x0000001f0c007819 */ /* 0x008fe200000006ff */
[----:B------:R-:W-:Y:S02]  /*19b0*/  UISETP.GE.U32.AND UP0, UPT, UR44, 0x3f, UPT ;  /* 0x0000003f2c00788c */ /* 0x000fe4000bf06070 */
[----:B------:R-:W-:Y:S02]  /*19c0*/  USHF.L.U32 UR35, UR30, 0x6, URZ ;  /* 0x000000061e237899 */ /* 0x000fe400080006ff */
[----:B------:R-:W-:Y:S01]  /*19d0*/  ULEA UR19, UR31, UR43, 0x8 ;  /* 0x0000002b1f137291 */ /* 0x000fe2000f8e40ff */
[----:B------:R-:W-:Y:S02]  /*19e0*/  UMOV UR6, URZ ;  /* 0x000000ff00067c82 */ /* 0x000fe40008000000 */
[----:B------:R1:W3:Y:S02]  /*19f0*/  SYNCS.PHASECHK.TRANS64.TRYWAIT P0, [UR4+0x20], R0 ;  /* 0x00002000ff0075a7 */ /* 0x0002e40008001104 */
[----:B------:R-:W-:Y:S07]  /*1a00*/  BRA.U !UP0, `(.L_x_25) ;  /* 0x0000000108b87547 */ /* 0x000fee000b800000 */
[----:B------:R-:W-:Y:S01]  /*1a10*/  UMOV UR10, URZ ;  /* 0x000000ff000a7c82 */ /* 0x000fe20008000000 */
[----:B------:R-:W-:-:S05]  /*1a20*/  UMOV UR4, UR5 ;  /* 0x0000000500047c82 */ /* 0x000fca0008000000 */
.L_x_31:
[----:B------:R-:W-:Y:S01]  /*1a30*/  ULEA UR33, UR4, UR13, 0x3 ;  /* 0x0000000d04217291 */ /* 0x000fe2000f8e18ff */
[----:B---3--:R-:W-:Y:S01]  /*1a40*/  @!P3 MOV R2, 0xa000 ;  /* 0x0000a0000002b802 */ /* 0x008fe20000000f00 */
[----:B-1-34-:R-:W-:Y:S10]  /*1a50*/  @P0 BRA `(.L_x_26) ;  /* 0x00000000000c0947 */ /* 0x01aff40003800000 */
[----:B------:R-:W-:-:S04]  /*1a60*/  SHF.L.U32 R3, R12, 0x1f, RZ ;  /* 0x0000001f0c037819 */ /* 0x000fc800000006ff */
[----:B------:R-:W3:Y:S02]  /*1a70*/  SYNCS.PHASECHK.TRANS64.TRYWAIT P0, [UR33+0x20], R3 ;  /* 0x00002003ff0075a7 */ /* 0x000ee40008001121 */
[----:B---3--:R-:W-:Y:S05]  /*1a80*/  @!P0 BRA `(.L_x_27) ;  /* 0x0000009c00588947 */ /* 0x008fea0003800000 */
.L_x_26:
[----:B------:R3:W-:Y:S01]  /*1a90*/  @!P3 SYNCS.ARRIVE.TRANS64 RZ, [UR33], R2 ;  /* 0x00000002ffffb9a7 */ /* 0x0007e20008000021 */
[----:B------:R-:W-:-:S04]  /*1aa0*/  ULOP3.LUT UR5, UR24, 0x2, URZ, 0xfc, !UPT ;  /* 0x0000000218057892 */ /* 0x000fc8000f8efcff */
[----:B------:R-:W-:-:S09]  /*1ab0*/  UISETP.NE.AND UP0, UPT, UR5, 0x2, UPT ;  /* 0x000000020500788c */ /* 0x000fd2000bf05270 */
[----:B------:R-:W-:Y:S05]  /*1ac0*/  BRA.U UP0, `(.L_x_28) ;  /* 0x0000000100047547 */ /* 0x000fea000b800000 */
[----:B--2---:R-:W-:Y:S05]  /*1ad0*/  BPT.TRAP 0x1 ;  /* 0x000000040000795c */ /* 0x004fea0000300000 */
.L_x_28:
[----:B------:R-:W-:Y:S04]  /*1ae0*/  BSSY.RECONVERGENT B0, `(.L_x_29) ;  /* 0x0000003000007945 */ /* 0x000fe80003800200 */
[----:B------:R-:W-:Y:S05]  /*1af0*/  @P2 BRA `(.L_x_30) ;  /* 0x0000000000042947 */ /* 0x000fea0003800000 */
[----:B--2---:R-:W-:Y:S05]  /*1b00*/  BPT.TRAP 0x1 ;  /* 0x000000040000795c */ /* 0x004fea0000300000 */
.L_x_30:
[----:B--2---:R-:W-:Y:S05]  /*1b10*/  BSYNC.RECONVERGENT B0 ;  /* 0x0000000000007941 */ /* 0x004fea0003800200 */
.L_x_29:
[----:B------:R-:W-:Y:S02]  /*1b20*/  UIADD3 UR5, UPT, UPT, UR4, 0x1, URZ ;  /* 0x0000000104057890 */ /* 0x000fe4000fffe0ff */
[----:B------:R-:W-:Y:S02]  /*1b30*/  USHF.L.U32 UR34, UR10, 0x5, URZ ;  /* 0x000000050a227899 */ /* 0x000fe400080006ff */
[----:B------:R-:W-:Y:S02]  /*1b40*/  UISETP.NE.AND UP0, UPT, UR5, 0x4, UPT ;  /* 0x000000040500788c */ /* 0x000fe4000bf05270 */
[----:B------:R-:W-:Y:S02]  /*1b50*/  UIADD3 UR10, UPT, UPT, UR10, 0x1, URZ ;  /* 0x000000010a0a7890 */ /* 0x000fe4000fffe0ff */
[----:B------:R-:W-:Y:S02]  /*1b60*/  USEL UR7, URZ, 0x1, UP0 ;  /* 0x00000001ff077887 */ /* 0x000fe40008000000 */
[----:B------:R-:W-:-:S02]  /*1b70*/  USEL UR5, UR5, URZ, UP0 ;  /* 0x000000ff05057287 */ /* 0x000fc40008000000 */
[----:B------:R-:W-:Y:S02]  /*1b80*/  ULEA UR32, UR4, UR13, 0xd ;  /* 0x0000000d04207291 */ /* 0x000fe4000f8e68ff */
[----:B------:R-:W-:Y:S01]  /*1b90*/  ULEA UR6, UR5, UR13, 0x3 ;  /* 0x0000000d05067291 */ /* 0x000fe2000f8e18ff */
[----:B------:R-:W-:Y:S01]  /*1ba0*/  LOP3.LUT R12, R12, UR7, RZ, 0x3c, !PT ;  /* 0x000000070c0c7c12 */ /* 0x000fe2000f8e3cff */
[----:B------:R-:W-:Y:S02]  /*1bb0*/  UIADD3 UR8, UP1, UPT, UR28, 0x80, URZ ;  /* 0x000000801c087890 */ /* 0x000fe4000ff3e0ff */
[----:B------:R-:W-:Y:S01]  /*1bc0*/  UIADD3 UR32, UPT, UPT, UR32, 0x8800, URZ ;  /* 0x0000880020207890 */ /* 0x000fe2000fffe0ff */
[----:B-1----:R-:W-:Y:S01]  /*1bd0*/  SHF.L.U32 R0, R12, 0x1f, RZ ;  /* 0x0000001f0c007819 */ /* 0x002fe200000006ff */
[----:B------:R-:W-:Y:S02]  /*1be0*/  UIADD3.X UR9, UPT, UPT, URZ, UR29, URZ, UP1, !UPT ;  /* 0x0000001dff097290 */ /* 0x000fe40008ffe4ff */
[----:B------:R-:W-:Y:S01]  /*1bf0*/  ULEA UR16, UR4, UR25, 0xf ;  /* 0x0000001904107291 */ /* 0x000fe2000f8e78ff */
[----:B------:R4:W1:Y:S01]  /*1c00*/  SYNCS.PHASECHK.TRANS64.TRYWAIT P0, [UR6+0x20], R0 ;  /* 0x00002000ff0075a7 */ /* 0x0008620008001106 */
[----:B------:R-:W-:Y:S01]  /*1c10*/  UIADD3 UR6, UP0, UPT, UR28, 0x180, URZ ;  /* 0x000001801c067890 */ /* 0x000fe2000ff1e0ff */
[----:B------:R-:W-:Y:S01]  /*1c20*/  UMOV UR14, 0x0 ;  /* 0x00000000000e7882 */ /* 0x000fe20000000000 */
[----:B------:R-:W-:-:S02]  /*1c30*/  UMOV UR15, 0x10000000 ;  /* 0x10000000000f7882 */ /* 0x000fc40000000000 */
[----:B------:R-:W-:Y:S01]  /*1c40*/  UIADD3.X UR7, UPT, UPT, URZ, UR29, URZ, UP0, !UPT ;  /* 0x0000001dff077290 */ /* 0x000fe200087fe4ff */
[----:B------:R-:W-:Y:S01]  /*1c50*/  UTMALDG.3D [UR32], [UR8], desc[UR14] ;  /* 0x00000e20080075b4 */ /* 0x000fe20008011000 */
[----:B------:R-:W-:Y:S01]  /*1c60*/  UISETP.NE.AND UP0, UPT, UR10, UR21, UPT ;  /* 0x000000150a00728c */ /* 0x000fe2000bf05270 */
[----:B------:R-:W-:Y:S01]  /*1c70*/  UMOV UR4, 0xf0000 ;  /* 0x000f000000047882 */ /* 0x000fe20000000000 */
[----:B------:R-:W-:Y:S01]  /*1c80*/  UMOV UR20, UR36 ;  /* 0x0000002400147c82 */ /* 0x000fe20008000000 */
[----:B------:R-:W-:Y:S01]  /*1c90*/  UMOV UR17, UR33 ;  /* 0x0000002100117c82 */ /* 0x000fe20008000000 */
[----:B------:R-:W-:-:S03]  /*1ca0*/  UMOV UR18, UR34 ;  /* 0x0000002200127c82 */ /* 0x000fc60008000000 */
[----:B------:R2:W-:Y:S02]  /*1cb0*/  UTMALDG.3D.MULTICAST [UR16], [UR6], UR4, desc[UR14] ;  /* 0x00000e10060073b4 */ /* 0x0005e40008011804 */
[----:B--2---:R-:W-:Y:S01]  /*1cc0*/  UMOV UR6, UR21 ;  /* 0x0000001500067c82 */ /* 0x004fe20008000000 */
[----:B------:R-:W-:Y:S01]  /*1cd0*/  UMOV UR4, UR5 ;  /* 0x0000000500047c82 */ /* 0x000fe20008000000 */
[----:B------:R-:W-:Y:S05]  /*1ce0*/  BRA.U UP0, `(.L_x_31) ;  /* 0xfffffffd00507547 */ /* 0x000fea000b83ffff */
.L_x_25:
[----:B------:R-:W-:Y:S01]  /*1cf0*/  ULEA UR4, UR5, UR13, 0x3 ;  /* 0x0000000d05047291 */ /* 0x000fe2000f8e18ff */
[----:B-1--4-:R-:W-:Y:S01]  /*1d00*/  SHF.L.U32 R0, R12, 0x1f, RZ ;  /* 0x0000001f0c007819 */ /* 0x012fe200000006ff */
[----:B------:R-:W-:Y:S01]  /*1d10*/  @!P1 SYNCS.ARRIVE.TRANS64.A1T0 RZ, [UR13+0x88], RZ ;  /* 0x000088ffffff99a7 */ /* 0x000fe2000810000d */
[----:B------:R-:W-:-:S06]  /*1d20*/  UISETP.GT.AND UP0, UPT, UR41, UR40, UPT ;  /* 0x000000282900728c */ /* 0x000fcc000bf04270 */
[----:B---3--:R1:W3:Y:S03]  /*1d30*/  SYNCS.PHASECHK.TRANS64.TRYWAIT P0, [UR4+0x20], R0 ;  /* 0x00002000ff0075a7 */ /* 0x0082e60008001104 */
[----:B------:R-:W-:Y:S05]  /*1d40*/  BRA.U !UP0, `(.L_x_32) ;  /* 0x0000000108bc7547 */ /* 0x000fea000b800000 */
[----:B------:R-:W-:Y:S01]  /*1d50*/  UIADD3 UR26, UPT, UPT, UR42, UR6, URZ ;  /* 0x000000062a1a7290 */ /* 0x000fe2000fffe0ff */
[----:B------:R-:W-:-:S11]  /*1d60*/  UMOV UR4, UR5 ;  /* 0x0000000500047c82 */ /* 0x000fd60008000000 */
.L_x_38:
[----:B------:R-:W-:Y:S01]  /*1d70*/  ULEA UR9, UR4, UR13, 0x3 ;  /* 0x0000000d04097291 */ /* 0x000fe2000f8e18ff */
[----:B---3--:R-:W-:Y:S01]  /*1d80*/  @!P3 MOV R2, 0xa000 ;  /* 0x0000a0000002b802 */ /* 0x008fe20000000f00 */
[----:B-1-3--:R-:W-:Y:S10]  /*1d90*/  @P0 BRA `(.L_x_33) ;  /* 0x00000000000c0947 */ /* 0x00aff40003800000 */
[----:B------:R-:W-:-:S04]  /*1da0*/  SHF.L.U32 R3, R12, 0x1f, RZ ;  /* 0x0000001f0c037819 */ /* 0x000fc800000006ff */
[----:B------:R-:W3:Y:S02]  /*1db0*/  SYNCS.PHASECHK.TRANS64.TRYWAIT P0, [UR9+0x20], R3 ;  /* 0x00002003ff0075a7 */ /* 0x000ee40008001109 */
[----:B---3--:R-:W-:Y:S05]  /*1dc0*/  @!P0 BRA `(.L_x_34) ;  /* 0x0000009800a08947 */ /* 0x008fea0003800000 */
.L_x_33:
[----:B------:R3:W-:Y:S01]  /*1dd0*/  @!P3 SYNCS.ARRIVE.TRANS64 RZ, [UR9], R2 ;  /* 0x00000002ffffb9a7 */ /* 0x0007e20008000009 */
[----:B------:R-:W-:-:S04]  /*1de0*/  ULOP3.LUT UR5, UR24, 0x2, URZ, 0xfc, !UPT ;  /* 0x0000000218057892 */ /* 0x000fc8000f8efcff */
[----:B------:R-:W-:-:S09]  /*1df0*/  UISETP.NE.AND UP0, UPT, UR5, 0x2, UPT ;  /* 0x000000020500788c */ /* 0x000fd2000bf05270 */
[----:B------:R-:W-:Y:S05]  /*1e00*/  BRA.U UP0, `(.L_x_35) ;  /* 0x0000000100047547 */ /* 0x000fea000b800000 */
[----:B--2---:R-:W-:Y:S05]  /*1e10*/  BPT.TRAP 0x1 ;  /* 0x000000040000795c */ /* 0x004fea0000300000 */
.L_x_35:
[----:B------:R-:W-:Y:S04]  /*1e20*/  BSSY.RECONVERGENT B0, `(.L_x_36) ;  /* 0x0000003000007945 */ /* 0x000fe80003800200 */
[----:B------:R-:W-:Y:S05]  /*1e30*/  @P2 BRA `(.L_x_37) ;  /* 0x0000000000042947 */ /* 0x000fea0003800000 */
[----:B--2---:R-:W-:Y:S05]  /*1e40*/  BPT.TRAP 0x1 ;  /* 0x000000040000795c */ /* 0x004fea0000300000 */
.L_x_37:
[----:B--2---:R-:W-:Y:S05]  /*1e50*/  BSYNC.RECONVERGENT B0 ;  /* 0x0000000000007941 */ /* 0x004fea0003800200 */
.L_x_36:
[----:B------:R-:W-:Y:S02]  /*1e60*/  UIADD3 UR5, UPT, UPT, UR4, 0x1, URZ ;  /* 0x0000000104057890 */ /* 0x000fe4000fffe0ff */
[----:B------:R-:W-:Y:S02]  /*1e70*/  UIADD3 UR14, UP1, UPT, UR28, 0x80, URZ ;  /* 0x000000801c0e7890 */ /* 0x000fe4000ff3e0ff */
[----:B------:R-:W-:Y:S02]  /*1e80*/  UISETP.NE.AND UP0, UPT, UR5, 0x4, UPT ;  /* 0x000000040500788c */ /* 0x000fe4000bf05270 */
[----:B------:R-:W-:Y:S02]  /*1e90*/  USHF.L.U32 UR10, UR6, 0x5, URZ ;  /* 0x00000005060a7899 */ /* 0x000fe400080006ff */
[----:B------:R-:W-:Y:S02]  /*1ea0*/  USEL UR8, URZ, 0x1, UP0 ;  /* 0x00000001ff087887 */ /* 0x000fe40008000000 */
[----:B------:R-:W-:-:S02]  /*1eb0*/  USEL UR5, UR5, URZ, UP0 ;  /* 0x000000ff05057287 */ /* 0x000fc40008000000 */
[----:B------:R-:W-:Y:S02]  /*1ec0*/  UIADD3 UR22, UP0, UPT, UR28, 0x180, URZ ;  /* 0x000001801c167890 */ /* 0x000fe4000ff1e0ff */
[----:B------:R-:W-:Y:S01]  /*1ed0*/  LOP3.LUT R12, R12, UR8, RZ, 0x3c, !PT ;  /* 0x000000080c0c7c12 */ /* 0x000fe2000f8e3cff */
[----:B------:R-:W-:Y:S02]  /*1ee0*/  ULEA UR8, UR4, UR13, 0xd ;  /* 0x0000000d04087291 */ /* 0x000fe4000f8e68ff */
[----:B------:R-:W-:Y:S01]  /*1ef0*/  ULEA UR7, UR5, UR13, 0x3 ;  /* 0x0000000d05077291 */ /* 0x000fe2000f8e18ff */
[----:B-1----:R-:W-:Y:S01]  /*1f00*/  SHF.L.U32 R0, R12, 0x1f, RZ ;  /* 0x0000001f0c007819 */ /* 0x002fe200000006ff */
[----:B------:R-:W-:Y:S02]  /*1f10*/  UIADD3 UR8, UPT, UPT, UR8, 0x8800, URZ ;  /* 0x0000880008087890 */ /* 0x000fe4000fffe0ff */
[----:B------:R-:W-:Y:S02]  /*1f20*/  UIADD3.X UR15, UPT, UPT, URZ, UR29, URZ, UP1, !UPT ;  /* 0x0000001dff0f7290 */ /* 0x000fe40008ffe4ff */
[----:B------:R-:W-:-:S02]  /*1f30*/  ULEA UR16, UR4, UR25, 0xf ;  /* 0x0000001904107291 */ /* 0x000fc4000f8e78ff */
[----:B------:R-:W-:Y:S01]  /*1f40*/  UIADD3.X UR23, UPT, UPT, URZ, UR29, URZ, UP0, !UPT ;  /* 0x0000001dff177290 */ /* 0x000fe200087fe4ff */
[----:B------:R4:W1:Y:S01]  /*1f50*/  SYNCS.PHASECHK.TRANS64.TRYWAIT P0, [UR7+0x20], R0 ;  /* 0x00002000ff0075a7 */ /* 0x0008620008001107 */
[----:B------:R-:W-:Y:S01]  /*1f60*/  UMOV UR30, 0x0 ;  /* 0x00000000001e7882 */ /* 0x000fe20000000000 */
[----:B------:R-:W-:Y:S01]  /*1f70*/  UMOV UR31, 0x10000000 ;  /* 0x10000000001f7882 */ /* 0x000fe20000000000 */
[----:B------:R-:W-:Y:S01]  /*1f80*/  UMOV UR11, UR35 ;  /* 0x00000023000b7c82 */ /* 0x000fe20008000000 */
[----:B------:R-:W-:Y:S01]  /*1f90*/  UMOV UR12, UR36 ;  /* 0x00000024000c7c82 */ /* 0x000fe20008000000 */
[----:B------:R-:W-:Y:S01]  /*1fa0*/  UMOV UR7, 0xf0000 ;  /* 0x000f000000077882 */ /* 0x000fe20000000000 */
[----:B------:R-:W-:Y:S01]  /*1fb0*/  UMOV UR20, UR36 ;  /* 0x0000002400147c82 */ /* 0x000fe20008000000 */
[----:B------:R-:W-:Y:S01]  /*1fc0*/  UMOV UR17, UR9 ;  /* 0x0000000900117c82 */ /* 0x000fe20008000000 */
[----:B------:R-:W-:Y:S01]  /*1fd0*/  UMOV UR18, UR10 ;  /* 0x0000000a00127c82 */ /* 0x000fe20008000000 */
[----:B------:R4:W-:Y:S01]  /*1fe0*/  UTMALDG.3D [UR8], [UR14], desc[UR30] ;  /* 0x00001e080e0075b4 */ /* 0x0009e20008011000 */
[----:B------:R-:W-:Y:S01]  /*1ff0*/  UIADD3 UR6, UPT, UPT, UR6, 0x1, URZ ;  /* 0x0000000106067890 */ /* 0x000fe2000fffe0ff */
[----:B------:R-:W-:-:S03]  /*2000*/  UMOV UR4, UR5 ;  /* 0x0000000500047c82 */ /* 0x000fc60008000000 */
[----:B------:R-:W-:Y:S01]  /*2010*/  UISETP.NE.AND UP0, UPT, UR6, UR26, UPT ;  /* 0x0000001a0600728c */ /* 0x000fe2000bf05270 */
[----:B------:R4:W-:Y:S08]  /*2020*/  UTMALDG.3D.MULTICAST [UR16], [UR22], UR7, desc[UR30] ;  /* 0x00001e10160073b4 */ /* 0x0009f00008011807 */
[----:B----4-:R-:W-:Y:S05]  /*2030*/  BRA.U UP0, `(.L_x_38) ;  /* 0xfffffffd004c7547 */ /* 0x010fea000b83ffff */
.L_x_32:
[C---:B------:R-:W-:Y:S01]  /*2040*/  LEA R3, R11.reuse, UR13, 0x3 ;  /* 0x0000000d0b037c11 */ /* 0x040fe2000f8e18ff */
[----:B------:R-:W-:Y:S01]  /*2050*/  NOP ;  /* 0x0000000000007918 */ /* 0x000fe20000000000 */
[----:B-1----:R-:W-:Y:S02]  /*2060*/  SHF.L.U32 R0, R10, 0x1f, RZ ;  /* 0x0000001f0a007819 */ /* 0x002fe400000006ff */
[----:B------:R-:W-:Y:S02]  /*2070*/  LEA R5, R11, UR13, 0x4 ;  /* 0x0000000d0b057c11 */ /* 0x000fe4000f8e20ff */
[----:B---3--:R-:W1:Y:S02]  /*2080*/  SYNCS.PHASECHK.TRANS64.TRYWAIT P0, [R3+URZ+0x90], R0 ;  /* 0x00009000030075a7 */ /* 0x008e6400080011ff */
[----:B-1----:R-:W-:Y:S05]  /*2090*/  @!P0 BRA `(.L_x_39) ;  /* 0x0000009800048947 */ /* 0x002fea0003800000 */
.L_x_177:
[----:B------:R-:W3:Y:S01]  /*20a0*/  LDS.128 R4, [R5+0x120] ;  /* 0x0001200005047984 */ /* 0x000ee20000000c00 */
[----:B------:R-:W-:Y:S01]  /*20b0*/  UISETP.GE.AND UP0, UPT, UR45, 0x1, UPT ;  /* 0x000000012d00788c */ /* 0x000fe2000bf06270 */
[----:B------:R-:W-:Y:S01]  /*20c0*/  @!PT LDS RZ, [RZ] ;  /* 0x00000000fffff984 */ /* 0x000fe20000000800 */
[----:B------:R-:W-:Y:S01]  /*20d0*/  @!PT LDS RZ, [RZ] ;  /* 0x00000000fffff984 */ /* 0x000fe20000000800 */
[----:B------:R-:W-:Y:S01]  /*20e0*/  @!PT LDS RZ, [RZ] ;  /* 0x00000000fffff984 */ /* 0x000fe20000000800 */
[----:B------:R-:W-:Y:S01]  /*20f0*/  @!PT LDS RZ, [RZ] ;  /* 0x00000000fffff984 */ /* 0x000fe20000000800 */
[----:B------:R4:W-:Y:S06]  /*2100*/  MEMBAR.ALL.CTA ;  /* 0x0000000000007992 */ /* 0x0009ec0000008000 */
[----:B----4-:R-:W4:Y:S01]  /*2110*/  FENCE.VIEW.ASYNC.S ;  /* 0x00000000000073c6 */ /* 0x010f220000000000 */
[----:B---3--:R-:W-:-:S13]  /*2120*/  LOP3.LUT P0, RZ, R6, 0x1, RZ, 0xc0, !PT ;  /* 0x0000000106ff7812 */ /* 0x008fda000780c0ff */
[----:B----4-:R-:W-:Y:S01]  /*2130*/  VOTEU.ANY UP1, P0 ;  /* 0x0000000000ff7886 */ /* 0x010fe20000020100 */
[----:B------:R-:W-:-:S13]  /*2140*/  PLOP3.LUT P0, PT, PT, PT, UP1, 0x80, 0x8 ;  /* 0x000000000008781c */ /* 0x000fda0003f0f018 */
[----:B-1----:R-:W-:Y:S02]  /*2150*/  @P0 LOP3.LUT R0, R5, 0xffff, RZ, 0xc0, !PT ;  /* 0x0000ffff05000812 */ /* 0x002fe400078ec0ff */
[----:B------:R-:W-:Y:S02]  /*2160*/  @P0 MOV R2, R4 ;  /* 0x0000000400020202 */ /* 0x000fe40000000f00 */
[----:B------:R-:W-:Y:S01]  /*2170*/  @P0 R2UR UR6, R0 ;  /* 0x00000000000602ca */ /* 0x000fe200000e0000 */
[----:B------:R-:W-:Y:S01]  /*2180*/  VIADD R0, R3, 0xa0 ;  /* 0x000000a003007836 */ /* 0x000fe20000000000 */
[----:B------:R-:W-:Y:S02]  /*2190*/  @P0 SHF.R.U32.HI R4, RZ, 0x10, R5 ;  /* 0x00000010ff040819 */ /* 0x000fe40000011605 */
[----:B------:R-:W-:Y:S02]  /*21a0*/  @P0 R2UR UR7, R2 ;  /* 0x00000000020702ca */ /* 0x000fe400000e0000 */
[----:B------:R-:W-:-:S02]  /*21b0*/  PRMT R0, RZ, 0x654, R0 ;  /* 0x00000654ff007816 */ /* 0x000fc40000000000 */
[----:B------:R-:W-:Y:S02]  /*21c0*/  @P0 R2UR UR4, R4 ;  /* 0x00000000040402ca */ /* 0x000fe400000e0000 */
[----:B------:R1:W-:Y:S03]  /*21d0*/  SYNCS.ARRIVE.TRANS64.RED.A1T0 RZ, [R0+URZ], RZ ;  /* 0x000000ff00ff79a7 */ /* 0x0003e600081004ff */
[----:B------:R-:W-:-:S04]  /*21e0*/  @UP1 UMOV UR27, UR6 ;  /* 0x00000006001b1c82 */ /* 0x000fc80008000000 */
[----:B------:R-:W-:-:S04]  /*21f0*/  @UP1 UMOV UR37, UR7 ;  /* 0x0000000700251c82 */ /* 0x000fc80008000000 */
[----:B------:R-:W-:Y:S01]  /*2200*/  @UP1 UMOV UR36, UR4 ;  /* 0x0000000400241c82 */ /* 0x000fe20008000000 */
[----:B------:R-:W-:Y:S05]  /*2210*/  BRA.U !UP0, `(.L_x_40) ;  /* 0x0000000108d47547 */ /* 0x000fea000b800000 */
[----:B------:R-:W2:Y:S01]  /*2220*/  LDCU.128 UR16, c[0x0][0xb10] ;  /* 0x00016200ff1077ac */ /* 0x000ea20008000c00 */
[----:B------:R-:W3:Y:S01]  /*2230*/  LDCU UR12, c[0x0][0xb20] ;  /* 0x00016400ff0c77ac */ /* 0x000ee20008000800 */
[----:B------:R-:W4:Y:S01]  /*2240*/  LDCU UR20, c[0x0][0xb0c] ;  /* 0x00016180ff1477ac */ /* 0x000f220008000800 */
[----:B------:R-:W1:Y:S01]  /*2250*/  LDCU.64 UR8, c[0x0][0xb28] ;  /* 0x00016500ff0877ac */ /* 0x000e620008000a00 */
[----:B------:R-:W-:Y:S02]  /*2260*/  UISETP.NE.AND UP3, UPT, UR45, 0x1, UPT ;  /* 0x000000012d00788c */ /* 0x000fe4000bf65270 */
[----:B--2---:R-:W-:Y:S02]  /*2270*/  UIMAD.WIDE.U32 UR10, UR38, UR19, URZ ;  /* 0x00000013260a72a5 */ /* 0x004fe4000f8e00ff */
[----:B------:R-:W-:Y:S02]  /*2280*/  UIMAD.WIDE.U32 UR6, UR39, UR16, URZ ;  /* 0x00000010270672a5 */ /* 0x000fe4000f8e00ff */
[----:B------:R-:W-:-:S02]  /*2290*/  UISETP.NE.AND UP0, UPT, UR18, 0x1, UPT ;  /* 0x000000011200788c */ /* 0x000fc4000bf05270 */
[----:B------:R-:W-:Y:S01]  /*22a0*/  UIMAD.WIDE.U32 UR22, UR27, UR19, URZ ;  /* 0x000000131b1672a5 */ /* 0x000fe2000f8e00ff */
[----:B------:R-:W-:Y:S02]  /*22b0*/  UMOV UR10, UR11 ;  /* 0x0000000b000a7c82 */ /* 0x000fe40008000000 */
[----:B------:R-:W-:Y:S01]  /*22c0*/  UMOV UR6, UR7 ;  /* 0x0000000700067c82 */ /* 0x000fe20008000000 */
[----:B---3--:R-:W-:Y:S02]  /*22d0*/  USHF.R.U32.HI UR10, URZ, UR12, UR10 ;  /* 0x0000000cff0a7299 */ /* 0x008fe4000801160a */
[----:B------:R-:W-:Y:S02]  /*22e0*/  USHF.R.U32.HI UR7, URZ, UR17, UR6 ;  /* 0x00000011ff077299 */ /* 0x000fe40008011606 */
[----:B----4-:R-:W-:Y:S02]  /*22f0*/  UISETP.NE.AND UP2, UPT, UR20, 0x1, UPT ;  /* 0x000000011400788c */ /* 0x010fe4000bf45270 */
[----:B------:R-:W-:-:S02]  /*2300*/  USEL UR6, UR38, UR10, !UP0 ;  /* 0x0000000a26067287 */ /* 0x000fc4000c000000 */
[----:B------:R-:W-:Y:S02]  /*2310*/  USEL UR7, UR39, UR7, !UP2 ;  /* 0x0000000727077287 */ /* 0x000fe4000d000000 */
[----:B-1----:R-:W-:Y:S01]  /*2320*/  UIMAD.WIDE.U32 UR10, UR6, UR8, URZ ;  /* 0x00000008060a72a5 */ /* 0x002fe2000f8e00ff */
[----:B------:R-:W-:Y:S01]  /*2330*/  UMOV UR4, UR23 ;  /* 0x0000001700047c82 */ /* 0x000fe20008000000 */
[----:B------:R-:W-:Y:S02]  /*2340*/  UIMAD.WIDE.U32 UR14, UR37, UR16, URZ ;  /* 0x00000010250e72a5 */ /* 0x000fe4000f8e00ff */
[----:B------:R-:W-:-:S03]  /*2350*/  UIMAD.WIDE.U32 UR22, UR7, UR8, URZ ;  /* 0x00000008071672a5 */ /* 0x000fc6000f8e00ff */
[----:B------:R-:W-:Y:S01]  /*2360*/  UMOV UR10, UR11 ;  /* 0x0000000b000a7c82 */ /* 0x000fe20008000000 */
[----:B------:R-:W-:Y:S02]  /*2370*/  USHF.R.U32.HI UR4, URZ, UR12, UR4 ;  /* 0x0000000cff047299 */ /* 0x000fe40008011604 */
[----:B------:R-:W-:Y:S01]  /*2380*/  @UP3 USHF.R.U32.HI UR6, URZ, UR9, UR10 ;  /* 0x00000009ff063299 */ /* 0x000fe2000801160a */
[----:B------:R-:W-:Y:S01]  /*2390*/  UMOV UR14, UR15 ;  /* 0x0000000f000e7c82 */ /* 0x000fe20008000000 */
[----:B------:R-:W-:Y:S01]  /*23a0*/  UMOV UR22, UR23 ;  /* 0x0000001700167c82 */ /* 0x000fe20008000000 */
[----:B------:R-:W-:Y:S02]  /*23b0*/  USHF.R.U32.HI UR17, URZ, UR17, UR14 ;  /* 0x00000011ff117299 */ /* 0x000fe4000801160e */
[----:B------:R-:W-:Y:S02]  /*23c0*/  USEL UR4, UR27, UR4, !UP0 ;  /* 0x000000041b047287 */ /* 0x000fe4000c000000 */
[----:B------:R-:W-:-:S02]  /*23d0*/  @UP3 USHF.R.U32.HI UR7, URZ, UR9, UR22 ;  /* 0x00000009ff073299 */ /* 0x000fc40008011616 */
[----:B------:R-:W-:Y:S02]  /*23e0*/  UIMAD UR10, UR45, UR6, URZ ;  /* 0x000000062d0a72a4 */ /* 0x000fe4000f8e02ff */
[----:B------:R-:W-:Y:S02]  /*23f0*/  USEL UR6, UR37, UR17, !UP2 ;  /* 0x0000001125067287 */ /* 0x000fe4000d000000 */
[----:B------:R-:W-:Y:S02]  /*2400*/  UIMAD UR12, UR45, UR7, URZ ;  /* 0x000000072d0c72a4 */ /* 0x000fe4000f8e02ff */
[----:B------:R-:W-:Y:S02]  /*2410*/  UISETP.GE.AND UP0, UPT, UR4, UR10, UPT ;  /* 0x0000000a0400728c */ /* 0x000fe4000bf06270 */
[----:B------:R-:W-:Y:S02]  /*2420*/  UIMAD.WIDE.U32 UR10, UR4, UR8, URZ ;  /* 0x00000008040a72a5 */ /* 0x000fe4000f8e00ff */
[----:B------:R-:W-:-:S02]  /*2430*/  UISETP.GE.OR UP0, UPT, UR6, UR12, UP0 ;  /* 0x0000000c0600728c */ /* 0x000fc40008706670 */
[----:B------:R-:W-:Y:S02]  /*2440*/  UIMAD.WIDE.U32 UR14, UR6, UR8, URZ ;  /* 0x00000008060e72a5 */ /* 0x000fe4000f8e00ff */
[----:B------:R-:W-:Y:S01]  /*2450*/  UIADD3 UR12, UPT, UPT, -UR6, URZ, URZ ;  /* 0x000000ff060c7290 */ /* 0x000fe2000fffe1ff */
[----:B------:R-:W-:Y:S01]  /*2460*/  UMOV UR10, UR11 ;  /* 0x0000000b000a7c82 */ /* 0x000fe20008000000 */
[----:B------:R-:W-:Y:S02]  /*2470*/  UIADD3 UR11, UPT, UPT, -UR4, URZ, URZ ;  /* 0x000000ff040b7290 */ /* 0x000fe4000fffe1ff */
[----:B------:R-:W-:-:S03]  /*2480*/  USHF.R.U32.HI UR10, URZ, UR9, UR10 ;  /* 0x00000009ff0a7299 */ /* 0x000fc6000801160a */
[----:B------:R-:W-:Y:S01]  /*2490*/  @!UP0 UMOV UR8, UR15 ;  /* 0x0000000f00088c82 */ /* 0x000fe20008000000 */
[----:B------:R-:W-:Y:S02]  /*24a0*/  UIMAD UR11, UR18, UR11, UR27 ;  /* 0x0000000b120b72a4 */ /* 0x000fe4000f8e021b */
[----:B------:R-:W-:Y:S02]  /*24b0*/  USEL UR10, UR4, UR10, !UP3 ;  /* 0x0000000a040a7287 */ /* 0x000fe4000d800000 */
[----:B------:R-:W-:Y:S02]  /*24c0*/  @!UP0 USHF.R.U32.HI UR8, URZ, UR9, UR8 ;  /* 0x00000009ff088299 */ /* 0x000fe40008011608 */
[----:B------:R-:W-:Y:S02]  /*24d0*/  UIADD3 UR9, UPT, UPT, -UR10, URZ, URZ ;  /* 0x000000ff0a097290 */ /* 0x000fe4000fffe1ff */
[----:B------:R-:W-:Y:S02]  /*24e0*/  @!UP0 USEL UR8, UR6, UR8, !UP3 ;  /* 0x0000000806088287 */ /* 0x000fe4000d800000 */
[----:B------:R-:W-:-:S02]  /*24f0*/  UIMAD UR9, UR45, UR9, UR4 ;  /* 0x000000092d0972a4 */ /* 0x000fc4000f8e0204 */
[----:B------:R-:W-:Y:S02]  /*2500*/  @!UP0 UIADD3 UR10, UPT, UPT, UR10, -UR8, URZ ;  /* 0x800000080a0a8290 */ /* 0x000fe4000fffe0ff */
[----:B------:R-:W-:Y:S02]  /*2510*/  @!UP0 UIMAD UR8, UR9, UR7, UR8 ;  /* 0x00000007090882a4 */ /* 0x000fe4000f8e0208 */
[----:B------:R-:W-:Y:S02]  /*2520*/  @!UP0 UIMAD UR4, UR45, UR10, UR6 ;  /* 0x0000000a2d0482a4 */ /* 0x000fe4000f8e0206 */
[----:B------:R-:W-:Y:S02]  /*2530*/  UIMAD UR7, UR20, UR12, UR37 ;  /* 0x0000000c140772a4 */ /* 0x000fe4000f8e0225 */
[----:B------:R-:W-:Y:S01]  /*2540*/  UIMAD UR27, UR4, UR18, UR11 ;  /* 0x00000012041b72a4 */ /* 0x000fe2000f8e020b */
[----:B------:R-:W-:Y:S02]  /*2550*/  @!UP0 UMOV UR6, UR8 ;  /* 0x0000000800068c82 */ /* 0x000fe40008000000 */
[----:B------:R-:W-:-:S12]  /*2560*/  UIMAD UR37, UR6, UR20, UR7 ;  /* 0x00000014062572a4 */ /* 0x000fd8000f8e0207 */
.L_x_40:
[----:B------:R-:W3:Y:S02]  /*2570*/  LDCU UR4, c[0x0][0xb30] ;  /* 0x00016600ff0477ac */ /* 0x000ee40008000800 */
[----:B---3--:R-:W-:-:S09]  /*2580*/  UISETP.NE.AND UP0, UPT, UR4, 0x1, UPT ;  /* 0x000000010400788c */ /* 0x008fd2000bf05270 */
[----:B------:R-:W-:Y:S05]  /*2590*/  BRA.U UP0, `(.L_x_41) ;  /* 0x0000000100447547 */ /* 0x000fea000b800000 */
[----:B------:R-:W3:Y:S01]  /*25a0*/  LDCU.128 UR16, c[0x0][0xb10] ;  /* 0x00016200ff1077ac */ /* 0x000ee20008000c00 */
[----:B------:R-:W4:Y:S01]  /*25b0*/  LDCU UR10, c[0x0][0xb0c] ;  /* 0x00016180ff0a77ac */ /* 0x000f220008000800 */
[----:B------:R-:W1:Y:S01]  /*25c0*/  LDCU UR11, c[0x0][0xb20] ;  /* 0x00016400ff0b77ac */ /* 0x000e620008000800 */
[----:B---3--:R-:W-:Y:S02]  /*25d0*/  UIMAD.WIDE.U32 UR8, UR37, UR16, URZ ;  /* 0x00000010250872a5 */ /* 0x008fe4000f8e00ff */
[----:B------:R-:W-:Y:S02]  /*25e0*/  UIMAD.WIDE.U32 UR6, UR27, UR19, URZ ;  /* 0x000000131b0672a5 */ /* 0x000fe4000f8e00ff */
[----:B----4-:R-:W-:Y:S02]  /*25f0*/  UISETP.NE.AND UP2, UPT, UR10, 0x1, UPT ;  /* 0x000000010a00788c */ /* 0x010fe4000bf45270 */
[----:B------:R-:W-:Y:S01]  /*2600*/  UISETP.NE.AND UP0, UPT, UR18, 0x1, UPT ;  /* 0x000000011200788c */ /* 0x000fe2000bf05270 */
[----:B------:R-:W-:-:S02]  /*2610*/  UMOV UR8, UR9 ;  /* 0x0000000900087c82 */ /* 0x000fc40008000000 */
[----:B------:R-:W-:Y:S01]  /*2620*/  UMOV UR4, UR7 ;  /* 0x0000000700047c82 */ /* 0x000fe20008000000 */
[----:B------:R-:W-:Y:S02]  /*2630*/  USHF.R.U32.HI UR17, URZ, UR17, UR8 ;  /* 0x00000011ff117299 */ /* 0x000fe40008011608 */
[----:B-1----:R-:W-:Y:S02]  /*2640*/  USHF.R.U32.HI UR4, URZ, UR11, UR4 ;  /* 0x0000000bff047299 */ /* 0x002fe40008011604 */
[----:B------:R-:W-:Y:S02]  /*2650*/  USEL UR6, UR37, UR17, !UP2 ;  /* 0x0000001125067287 */ /* 0x000fe4000d000000 */
[----:B------:R-:W-:-:S04]  /*2660*/  USEL UR4, UR27, UR4, !UP0 ;  /* 0x000000041b047287 */ /* 0x000fc8000c000000 */
[----:B------:R-:W-:Y:S02]  /*2670*/  UIADD3 UR7, UPT, UPT, UR6, -UR4, URZ ;  /* 0x8000000406077290 */ /* 0x000fe4000fffe0ff */
[----:B------:R-:W-:Y:S02]  /*2680*/  UIADD3 UR4, UPT, UPT, -UR6, UR4, URZ ;  /* 0x0000000406047290 */ /* 0x000fe4000fffe1ff */
[----:B------:R-:W-:Y:S02]  /*2690*/  UIMAD UR27, UR7, UR18, UR27 ;  /* 0x00000012071b72a4 */ /* 0x000fe4000f8e021b */
[----:B------:R-:W-:-:S12]  /*26a0*/  UIMAD UR37, UR4, UR10, UR37 ;  /* 0x0000000a042572a4 */ /* 0x000fd8000f8e0225 */
.L_x_41:
[----:B------:R-:W-:Y:S01]  /*26b0*/  VIADD R11, R11, 0x1 ;  /* 0x000000010b0b7836 */ /* 0x000fe20000000000 */
[----:B------:R-:W-:Y:S02]  /*26c0*/  R2UR UR6, R66 ;  /* 0x00000000420672ca */ /* 0x000fe400000e0000 */
[----:B------:R-:W-:Y:S02]  /*26d0*/  R2UR UR4, R65 ;  /* 0x00000000410472ca */ /* 0x000fe400000e0000 */
[C---:B------:R-:W-:Y:S02]  /*26e0*/  ISETP.NE.AND P0, PT, R11.reuse, 0x2, PT ;  /* 0x000000020b00780c */ /* 0x040fe40003f05270 */
[----:B------:R-:W-:Y:S02]  /*26f0*/  PLOP3.LUT P1, PT, PT, PT, PT, 0x80, 0x8 ;  /* 0x000000000008781c */ /* 0x000fe40003f2f070 */
[----:B------:R-:W-:Y:S02]  /*2700*/  SEL R3, RZ, 0x1, P0 ;  /* 0x00000001ff037807 */ /* 0x000fe40000000000 */
[----:B------:R-:W-:-:S02]  /*2710*/  SEL R11, R11, RZ, P0 ;  /* 0x000000ff0b0b7207 */ /* 0x000fc40000000000 */
[----:B------:R-:W-:Y:S01]  /*2720*/  LOP3.LUT R10, R10, R3, RZ, 0x3c, !PT ;  /* 0x000000030a0a7212 */ /* 0x000fe200078e3cff */
[----:B------:R-:W-:Y:S02]  /*2730*/  UIADD3 UR30, UPT, UPT, UR37, UR6, URZ ;  /* 0x00000006251e7290 */ /* 0x000fe4000fffe0ff */
[----:B------:R-:W-:Y:S01]  /*2740*/  UIADD3 UR31, UPT, UPT, UR27, UR4, URZ ;  /* 0x000000041b1f7290 */ /* 0x000fe2000fffe0ff */
[----:B------:R-:W-:Y:S11]  /*2750*/  BRA.U UP1, `(.L_x_42) ;  /* 0xfffffff101587547 */ /* 0x000ff6000b83ffff */
[----:B------:R-:W-:Y:S01]  /*2760*/  UIADD3 UR13, UPT, UPT, UR13, 0x20, URZ ;  /* 0x000000200d0d7890 */ /* 0x000fe2000fffe0ff */
[----:B------:R-:W-:-:S03]  /*2770*/  SHF.L.U32 R3, R12, 0x1f, RZ ;  /* 0x0000001f0c037819 */ /* 0x000fc600000006ff */
[----:B------:R-:W-:-:S09]  /*2780*/  ULEA UR4, UR5, UR13, 0x3 ;  /* 0x0000000d05047291 */ /* 0x000fd2000f8e18ff */
[----:B------:R-:W3:Y:S02]  /*2790*/  SYNCS.PHASECHK.TRANS64.TRYWAIT P0, [UR4], R3 ;  /* 0x00000003ff0075a7 */ /* 0x000ee40008001104 */
[----:B---3--:R-:W-:Y:S05]  /*27a0*/  @!P0 BRA `(.L_x_43) ;  /* 0x0000009000548947 */ /* 0x008fea0003800000 */
.L_x_179:
[----:B------:R-:W-:-:S04]  /*27b0*/  UIADD3 UR4, UPT, UPT, UR5, 0x1, URZ ;  /* 0x0000000105047890 */ /* 0x000fc8000fffe0ff */
[----:B------:R-:W-:-:S04]  /*27c0*/  UISETP.NE.AND UP0, UPT, UR4, 0x4, UPT ;  /* 0x000000040400788c */ /* 0x000fc8000bf05270 */
[----:B------:R-:W-:Y:S02]  /*27d0*/  USEL UR6, URZ, 0x1, UP0 ;  /* 0x00000001ff067887 */ /* 0x000fe40008000000 */
[----:B------:R-:W-:-:S04]  /*27e0*/  USEL UR4, UR4, URZ, UP0 ;  /* 0x000000ff04047287 */ /* 0x000fc80008000000 */
[----:B------:R-:W-:Y:S01]  /*27f0*/  ULEA UR5, UR4, UR13, 0x3 ;  /* 0x0000000d04057291 */ /* 0x000fe2000f8e18ff */
[----:B------:R-:W-:-:S04]  /*2800*/  LOP3.LUT R2, R12, UR6, RZ, 0x3c, !PT ;  /* 0x000000060c027c12 */ /* 0x000fc8000f8e3cff */
[----:B-1----:R-:W-:-:S04]  /*2810*/  SHF.L.U32 R3, R2, 0x1f, RZ ;  /* 0x0000001f02037819 */ /* 0x002fc800000006ff */
[----:B------:R-:W1:Y:S02]  /*2820*/  SYNCS.PHASECHK.TRANS64.TRYWAIT P0, [UR5], R3 ;  /* 0x00000003ff0075a7 */ /* 0x000e640008001105 */
[----:B-1----:R-:W-:Y:S05]  /*2830*/  @!P0 BRA `(.L_x_44) ;  /* 0x0000009000488947 */ /* 0x002fea0003800000 */
.L_x_181:
        /* <DEDUP_REMOVED lines=9> */
.L_x_183:
[----:B------:R-:W-:-:S04]  /*28d0*/  UIADD3 UR4, UPT, UPT, UR4, 0x1, URZ ;  /* 0x0000000104047890 */ /* 0x000fc8000fffe0ff */
[----:B------:R-:W-:-:S04]  /*28e0*/  UISETP.NE.AND UP0, UPT, UR4, 0x4, UPT ;  /* 0x000000040400788c */ /* 0x000fc8000bf05270 */
[----:B------:R-:W-:Y:S02]  /*28f0*/  USEL UR5, URZ, 0x1, UP0 ;  /* 0x00000001ff057887 */ /* 0x000fe40008000000 */
[----:B------:R-:W-:-:S04]  /*2900*/  USEL UR4, UR4, URZ, UP0 ;  /* 0x000000ff04047287 */ /* 0x000fc80008000000 */
[----:B------:R-:W-:Y:S01]  /*2910*/  ULEA UR4, UR4, UR13, 0x3 ;  /* 0x0000000d04047291 */ /* 0x000fe2000f8e18ff */
[----:B-1----:R-:W-:-:S04]  /*2920*/  LOP3.LUT R3, R2, UR5, RZ, 0x3c, !PT ;  /* 0x0000000502037c12 */ /* 0x002fc8000f8e3cff */
[----:B------:R-:W-:Y:S01]  /*2930*/  SHF.L.U32 R3, R3, 0x1f, RZ ;  /* 0x0000001f03037819 */ /* 0x000fe200000006ff */
[----:B------:R-:W-:-:S07]  /*2940*/  IMAD.U32 R0, RZ, RZ, UR4 ;  /* 0x00000004ff007e24 */ /* 0x000fce000f8e00ff */
.L_x_46:
[----:B-1----:R1:W3:Y:S02]  /*2950*/  SYNCS.PHASECHK.TRANS64.TRYWAIT P0, [R0+URZ], R3 ;  /* 0x00000003000075a7 */ /* 0x0022e400080011ff */
[----:B---3--:R-:W-:Y:S05]  /*2960*/  @!P0 NANOSLEEP.SYNCS 0x989680 ;  /* 0x009896800000895d */ /* 0x008fea0003900000 */
[----:B------:R-:W3:Y:S02]  /*2970*/  @!P0 SYNCS.PHASECHK.TRANS64 P0, [R0+URZ], R3 ;  /* 0x00000003000085a7 */ /* 0x000ee400080010ff */
[----:B--23--:R-:W-:Y:S05]  /*2980*/  @P0 EXIT ;  /* 0x000000000000094d */ /* 0x00cfea0003800000 */
[----:B------:R-:W-:Y:S05]  /*2990*/  BRA `(.L_x_46) ;  /* 0xfffffffc00ec7947 */ /* 0x000fea000383ffff */
.L_x_22:
[----:B------:R-:W2:Y:S02]  /*29a0*/  S2UR UR4, SR_CgaCtaId ;  /* 0x00000000000479c3 */ /* 0x000ea40000008800 */
[----:B--2---:R-:W-:-:S04]  /*29b0*/  UISETP.NE.AND UP0, UPT, UR4, URZ, UPT ;  /* 0x000000ff0400728c */ /* 0x004fc8000bf05270 */
[----:B------:R-:W-:-:S09]  /*29c0*/  UISETP.NE.OR UP0, UPT, UR18, 0x1, UP0 ;  /* 0x000000011200788c */ /* 0x000fd20008705670 */
[----:B------:R-:W-:Y:S05]  /*29d0*/  BRA.U UP0, `(.L_x_47) ;  /* 0x00000005004c7547 */ /* 0x000fea000b800000 */
[----:B------:R-:W2:Y:S01]  /*29e0*/  S2UR UR5, SR_CgaCtaId ;  /* 0x00000000000579c3 */ /* 0x000ea20000008800 */
[----:B------:R-:W-:Y:S01]  /*29f0*/  UMOV UR4, 0x400 ;  /* 0x0000040000047882 */ /* 0x000fe20000000000 */
[----:B------:R-:W-:Y:S01]  /*2a00*/  ISETP.GE.U32.AND P2, PT, R0, 0x4, PT ;  /* 0x000000040000780c */ /* 0x000fe20003f46070 */
[----:B------:R-:W-:Y:S01]  /*2a10*/  IMAD.MOV.U32 R12, RZ, RZ, 0x1 ;  /* 0x00000001ff0c7424 */ /* 0x000fe200078e00ff */
[----:B------:R-:W-:Y:S02]  /*2a20*/  CS2R R10, SRZ ;  /* 0x00000000000a7805 */ /* 0x000fe4000001ff00 */
[----:B------:R-:W-:Y:S01]  /*2a30*/  CS2R R8, SRZ ;  /* 0x0000000000087805 */ /* 0x000fe2000001ff00 */
[----:B--2---:R-:W-:-:S03]  /*2a40*/  ULEA UR6, UR5, UR4, 0x18 ;  /* 0x0000000405067291 */ /* 0x004fc6000f8ec0ff */
[----:B------:R-:W-:-:S09]  /*2a50*/  UMOV UR5, URZ ;  /* 0x000000ff00057c82 */ /* 0x000fd20008000000 */
.L_x_51:
[----:B------:R-:W-:Y:S02]  /*2a60*/  LEA R2, R8, UR6, 0x3 ;  /* 0x0000000608027c11 */ /* 0x000fe4000f8e18ff */
[----:B------:R-:W-:-:S03]  /*2a70*/  SHF.L.U32 R5, R9, 0x1f, RZ ;  /* 0x0000001f09057819 */ /* 0x000fc600000006ff */
[----:B------:R-:W-:Y:S01]  /*2a80*/  VIADD R4, R2, 0x100 ;  /* 0x0000010002047836 */ /* 0x000fe20000000000 */
[----:B------:R-:W2:Y:S02]  /*2a90*/  SYNCS.PHASECHK.TRANS64.TRYWAIT P0, [R2+URZ+0xf0], R5 ;  /* 0x0000f005020075a7 */ /* 0x000ea400080011ff */
[----:B--2---:R-:W-:Y:S05]  /*2aa0*/  @!P0 BRA `(.L_x_48) ;  /* 0x0000008c00dc8947 */ /* 0x004fea0003800000 */
.L_x_184:
[----:B------:R-:W-:Y:S01]  /*2ab0*/  ULEA UR4, UR5, UR6, 0x3 ;  /* 0x0000000605047291 */ /* 0x000fe2000f8e18ff */
[----:B------:R-:W-:Y:S02]  /*2ac0*/  PRMT R4, RZ, 0x654, R4 ;  /* 0x00000654ff047816 */ /* 0x000fe40000000004 */
[----:B--2---:R-:W-:Y:S01]  /*2ad0*/  SHF.L.U32 R5, R12, 0x1f, RZ ;  /* 0x0000001f0c057819 */ /* 0x004fe200000006ff */
[----:B------:R-:W-:Y:S01]  /*2ae0*/  UIADD3 UR7, UPT, UPT, UR4, 0x90, URZ ;  /* 0x0000009004077890 */ /* 0x000fe2000fffe0ff */
[----:B------:R2:W-:Y:S05]  /*2af0*/  SYNCS.ARRIVE.TRANS64.RED.A1T0 RZ, [R4+URZ], RZ ;  /* 0x000000ff04ff79a7 */ /* 0x0005ea00081004ff */
[----:B------:R-:W-:Y:S01]  /*2b00*/  IMAD.U32 R7, RZ, RZ, UR7 ;  /* 0x00000007ff077e24 */ /* 0x000fe2000f8e00ff */
[----:B------:R-:W3:Y:S04]  /*2b10*/  SYNCS.PHASECHK.TRANS64.TRYWAIT P0, [UR4+0xa0], R5 ;  /* 0x0000a005ff0075a7 */ /* 0x000ee80008001104 */
[----:B------:R-:W-:Y:S01]  /*2b20*/  PRMT R6, R0, 0x654, R7 ;  /* 0x0000065400067816 */ /* 0x000fe20000000007 */
[----:B--2---:R-:W-:Y:S01]  /*2b30*/  @!P2 IMAD.MOV.U32 R4, RZ, RZ, 0x10 ;  /* 0x00000010ff04a424 */ /* 0x004fe200078e00ff */
[----:B---3--:R-:W-:Y:S06]  /*2b40*/  @!P0 BRA `(.L_x_49) ;  /* 0x0000008c00c88947 */ /* 0x008fec0003800000 */
.L_x_186:
[----:B------:R-:W-:Y:S01]  /*2b50*/  ULEA UR8, UR5, UR6, 0x4 ;  /* 0x0000000605087291 */ /* 0x000fe2000f8e20ff */
[----:B------:R-:W-:Y:S01]  /*2b60*/  SEL R3, R6, R3, !P2 ;  /* 0x0000000306037207 */ /* 0x000fe20005000000 */
[----:B------:R-:W-:Y:S01]  /*2b70*/  UIADD3 UR9, UPT, UPT, UR4, 0x90, URZ ;  /* 0x0000009004097890 */ /* 0x000fe2000fffe0ff */
[----:B--2---:R-:W-:Y:S01]  /*2b80*/  LEA R2, R11, UR6, 0x3 ;  /* 0x000000060b027c11 */ /* 0x004fe2000f8e18ff */
[----:B------:R-:W-:Y:S01]  /*2b90*/  UIADD3 UR8, UPT, UPT, UR8, 0x120, URZ ;  /* 0x0000012008087890 */ /* 0x000fe2000fffe0ff */
[----:B------:R-:W-:Y:S01]  /*2ba0*/  SHF.L.U32 R5, R10, 0x1f, RZ ;  /* 0x0000001f0a057819 */ /* 0x000fe200000006ff */
[----:B------:R2:W-:Y:S01]  /*2bb0*/  @!P2 SYNCS.ARRIVE.TRANS64.RED RZ, [R3+URZ], R4 ;  /* 0x0000000403ffa9a7 */ /* 0x0005e200080004ff */
[----:B------:R-:W-:Y:S01]  /*2bc0*/  UIADD3 UR4, UPT, UPT, UR5, 0x1, URZ ;  /* 0x0000000105047890 */ /* 0x000fe2000fffe0ff */
[----:B------:R-:W-:-:S03]  /*2bd0*/  VIADD R8, R8, 0x1 ;  /* 0x0000000108087836 */ /* 0x000fc60000000000 */
[----:B------:R-:W-:Y:S02]  /*2be0*/  UISETP.NE.AND UP0, UPT, UR4, 0x2, UPT ;  /* 0x000000020400788c */ /* 0x000fe4000bf05270 */
[----:B------:R-:W-:Y:S06]  /*2bf0*/  UGETNEXTWORKID.BROADCAST [UR8], [UR9] ;  /* 0x00000000080073ca */ /* 0x000fec0008000100 */
[----:B------:R-:W-:Y:S01]  /*2c00*/  USEL UR7, URZ, 0x1, UP0 ;  /* 0x00000001ff077887 */ /* 0x000fe20008000000 */
[----:B------:R-:W-:Y:S01]  /*2c10*/  ISETP.NE.AND P0, PT, R8, 0x2, PT ;  /* 0x000000020800780c */ /* 0x000fe20003f05270 */
[----:B------:R-:W-:Y:S01]  /*2c20*/  USEL UR5, UR4, URZ, UP0 ;  /* 0x000000ff04057287 */ /* 0x000fe20008000000 */
[----:B------:R-:W3:Y:S03]  /*2c30*/  SYNCS.PHASECHK.TRANS64.TRYWAIT P1, [R2+URZ+0x90], R5 ;  /* 0x00009005020075a7 */ /* 0x000ee600080211ff */
[----:B------:R-:W-:Y:S01]  /*2c40*/  LOP3.LUT R12, R12, UR7, RZ, 0x3c, !PT ;  /* 0x000000070c0c7c12 */ /* 0x000fe2000f8e3cff */
[----:B--23--:R-:W-:Y:S07]  /*2c50*/  @!P1 BRA `(.L_x_50) ;  /* 0x0000008c009c9947 */ /* 0x00cfee0003800000 */
.L_x_187:
[C---:B------:R-:W-:Y:S01]  /*2c60*/  LEA R4, R11.reuse, UR6, 0x4 ;  /* 0x000000060b047c11 */ /* 0x040fe2000f8e20ff */
[----:B--2---:R-:W-:Y:S01]  /*2c70*/  VIADD R2, R2, 0xa0 ;  /* 0x000000a002027836 */ /* 0x004fe20000000000 */
[----:B------:R-:W-:Y:S01]  /*2c80*/  SEL R8, R8, RZ, P0 ;  /* 0x000000ff08087207 */ /* 0x000fe20000000000 */
[----:B------:R-:W-:-:S03]  /*2c90*/  VIADD R11, R11, 0x1 ;  /* 0x000000010b0b7836 */ /* 0x000fc60000000000 */
[----:B------:R-:W2:Y:S01]  /*2ca0*/  LDS.128 R4, [R4+0x120] ;  /* 0x0001200004047984 */ /* 0x000ea20000000c00 */
[----:B------:R-:W-:Y:S02]  /*2cb0*/  PRMT R2, RZ, 0x654, R2 ;  /* 0x00000654ff027816 */ /* 0x000fe40000000002 */
[C---:B------:R-:W-:Y:S01]  /*2cc0*/  ISETP.NE.AND P1, PT, R11.reuse, 0x2, PT ;  /* 0x000000020b00780c */ /* 0x040fe20003f25270 */
[----:B------:R-:W-:Y:S01]  /*2cd0*/  @!PT LDS RZ, [RZ] ;  /* 0x00000000fffff984 */ /* 0x000fe20000000800 */
[----:B------:R-:W-:Y:S01]  /*2ce0*/  @!PT LDS RZ, [RZ] ;  /* 0x00000000fffff984 */ /* 0x000fe20000000800 */
[----:B------:R-:W-:Y:S01]  /*2cf0*/  @!PT LDS RZ, [RZ] ;  /* 0x00000000fffff984 */ /* 0x000fe20000000800 */
[----:B------:R-:W-:Y:S01]  /*2d00*/  @!PT LDS RZ, [RZ] ;  /* 0x00000000fffff984 */ /* 0x000fe20000000800 */
[----:B------:R3:W-:Y:S06]  /*2d10*/  MEMBAR.ALL.CTA ;  /* 0x0000000000007992 */ /* 0x0007ec0000008000 */
[----:B---3--:R-:W3:Y:S01]  /*2d20*/  FENCE.VIEW.ASYNC.S ;  /* 0x00000000000073c6 */ /* 0x008ee20000000000 */
[----:B------:R-:W-:Y:S01]  /*2d30*/  SEL R11, R11, RZ, P1 ;  /* 0x000000ff0b0b7207 */ /* 0x000fe20000800000 */
[----:B---3--:R3:W-:Y:S01]  /*2d40*/  SYNCS.ARRIVE.TRANS64.RED.A1T0 RZ, [R2+URZ], RZ ;  /* 0x000000ff02ff79a7 */ /* 0x0087e200081004ff */
[----:B--2---:R-:W-:-:S02]  /*2d50*/  LOP3.LUT P3, RZ, R6, 0x1, RZ, 0xc0, !PT ;  /* 0x0000000106ff7812 */ /* 0x004fc4000786c0ff */
[----:B------:R-:W-:-:S04]  /*2d60*/  SEL R5, RZ, 0x1, P1 ;  /* 0x00000001ff057807 */ /* 0x000fc80000800000 */
[----:B------:R-:W-:Y:S02]  /*2d70*/  LOP3.LUT R10, R10, R5, RZ, 0x3c, !PT ;  /* 0x000000050a0a7212 */ /* 0x000fe400078e3cff */
[----:B---3--:R-:W-:-:S04]  /*2d80*/  SEL R2, RZ, 0x1, P0 ;  /* 0x00000001ff027807 */ /* 0x008fc80000000000 */
[----:B------:R-:W-:Y:S01]  /*2d90*/  LOP3.LUT R9, R9, R2, RZ, 0x3c, !PT ;  /* 0x0000000209097212 */ /* 0x000fe200078e3cff */
[----:B------:R-:W-:Y:S06]  /*2da0*/  @P3 BRA `(.L_x_51) ;  /* 0xfffffffc002c3947 */ /* 0x000fec000383ffff */
[----:B------:R-:W-:Y:S01]  /*2db0*/  ULEA UR4, UR5, UR6, 0x3 ;  /* 0x0000000605047291 */ /* 0x000fe2000f8e18ff */
[----:B------:R-:W-:-:S08]  /*2dc0*/  SHF.L.U32 R3, R12, 0x1f, RZ ;  /* 0x0000001f0c037819 */ /* 0x000fd000000006ff */
[----:B------:R-:W2:Y:S02]  /*2dd0*/  SYNCS.PHASECHK.TRANS64 P0, [UR4+0xa0], R3 ;  /* 0x0000a003ff0075a7 */ /* 0x000ea40008001004 */
[----:B--2---:R-:W-:Y:S05]  /*2de0*/  @P0 BRA `(.L_x_52) ;  /* 0x0000000000080947 */ /* 0x004fea0003800000 */
[----:B------:R-:W2:Y:S02]  /*2df0*/  SYNCS.PHASECHK.TRANS64.TRYWAIT P0, [UR4+0xa0], R3 ;  /* 0x0000a003ff0075a7 */ /* 0x000ea40008001104 */
[----:B--2---:R-:W-:Y:S05]  /*2e00*/  @!P0 BRA `(.L_x_53) ;  /* 0x0000008c00448947 */ /* 0x004fea0003800000 */
.L_x_52:
[----:B------:R-:W-:-:S04]  /*2e10*/  UIADD3 UR7, UPT, UPT, UR5, 0x1, URZ ;  /* 0x0000000105077890 */ /* 0x000fc8000fffe0ff */
[----:B------:R-:W-:-:S04]  /*2e20*/  UISETP.NE.AND UP0, UPT, UR7, 0x2, UPT ;  /* 0x000000020700788c */ /* 0x000fc8000bf05270 */
[----:B------:R-:W-:Y:S02]  /*2e30*/  USEL UR8, URZ, 0x1, UP0 ;  /* 0x00000001ff087887 */ /* 0x000fe40008000000 */
[----:B------:R-:W-:-:S04]  /*2e40*/  USEL UR7, UR7, URZ, UP0 ;  /* 0x000000ff07077287 */ /* 0x000fc80008000000 */
[----:B------:R-:W-:Y:S01]  /*2e50*/  ULEA UR7, UR7, UR6, 0x3 ;  /* 0x0000000607077291 */ /* 0x000fe2000f8e18ff */
[----:B--2---:R-:W-:-:S04]  /*2e60*/  LOP3.LUT R3, R12, UR8, RZ, 0x3c, !PT ;  /* 0x000000080c037c12 */ /* 0x004fc8000f8e3cff */
[----:B------:R-:W-:-:S04]  /*2e70*/  SHF.L.U32 R0, R3, 0x1f, RZ ;  /* 0x0000001f03007819 */ /* 0x000fc800000006ff */
[----:B------:R-:W2:Y:S02]  /*2e80*/  SYNCS.PHASECHK.TRANS64 P0, [UR7+0xa0], R0 ;  /* 0x0000a000ff0075a7 */ /* 0x000ea40008001007 */
[----:B-12---:R-:W-:Y:S05]  /*2e90*/  @P0 EXIT ;  /* 0x000000000000094d */ /* 0x006fea0003800000 */
[----:B------:R-:W-:Y:S02]  /*2ea0*/  SHF.L.U32 R3, R3, 0x1f, RZ ;  /* 0x0000001f03037819 */ /* 0x000fe400000006ff */
[----:B------:R-:W-:-:S07]  /*2eb0*/  MOV R0, UR7 ;  /* 0x0000000700007c02 */ /* 0x000fce0008000f00 */
.L_x_54:
[----:B-1----:R1:W2:Y:S02]  /*2ec0*/  SYNCS.PHASECHK.TRANS64.TRYWAIT P0, [R0+URZ+0xa0], R3 ;  /* 0x0000a003000075a7 */ /* 0x0022a400080011ff */
[----:B--2---:R-:W-:Y:S05]  /*2ed0*/  @!P0 NANOSLEEP.SYNCS 0x989680 ;  /* 0x009896800000895d */ /* 0x004fea0003900000 */
[----:B------:R-:W2:Y:S02]  /*2ee0*/  @!P0 SYNCS.PHASECHK.TRANS64 P0, [R0+URZ+0xa0], R3 ;  /* 0x0000a003000085a7 */ /* 0x000ea400080010ff */
[----:B--2---:R-:W-:Y:S05]  /*2ef0*/  @P0 EXIT ;  /* 0x000000000000094d */ /* 0x004fea0003800000 */
[----:B------:R-:W-:Y:S05]  /*2f00*/  BRA `(.L_x_54) ;  /* 0xfffffffc00ec7947 */ /* 0x000fea000383ffff */
.L_x_47:
[----:B------:R-:W-:Y:S05]  /*2f10*/  BRA.U UP4, `(.L_x_55) ;  /* 0x0000000d04d87547 */ /* 0x000fea000b800000 */
[----:B------:R-:W2:Y:S01]  /*2f20*/  S2UR UR7, SR_CgaCtaId ;  /* 0x00000000000779c3 */ /* 0x000ea20000008800 */
[----:B------:R-:W-:Y:S01]  /*2f30*/  UMOV UR4, 0x40 ;  /* 0x0000004000047882 */ /* 0x000fe20000000000 */
[----:B------:R-:W-:Y:S01]  /*2f40*/  NOP ;  /* 0x0000000000007918 */ /* 0x000fe20000000000 */
[----:B------:R-:W-:Y:S01]  /*2f50*/  UMOV UR6, 0x400 ;  /* 0x0000040000067882 */ /* 0x000fe20000000000 */
[----:B--2---:R-:W-:Y:S02]  /*2f60*/  ULEA UR5, UR7, UR4, 0x18 ;  /* 0x0000000407057291 */ /* 0x004fe4000f8ec0ff */
[----:B------:R-:W-:-:S07]  /*2f70*/  ULEA UR6, UR7, UR6, 0x18 ;  /* 0x0000000607067291 */ /* 0x000fce000f8ec0ff */
[----:B------:R-:W2:Y:S02]  /*2f80*/  LDS.U8 R0, [UR5+0x1c] ;  /* 0x00001c05ff007984 */ /* 0x000ea40008000000 */
[----:B--2---:R-:W-:-:S13]  /*2f90*/  ISETP.NE.AND P0, PT, R0, RZ, PT ;  /* 0x000000ff0000720c */ /* 0x004fda0003f05270 */
[----:B------:R-:W-:Y:S05]  /*2fa0*/  @P0 BRA `(.L_x_56) ;  /* 0x0000000000580947 */ /* 0x000fea0003800000 */
[----:B------:R-:W-:-:S13]  /*2fb0*/  ELECT P0, URZ, PT ;  /* 0x0000000000ff782f */ /* 0x000fda0003800000 */
[----:B------:R-:W-:Y:S05]  /*2fc0*/  @!P0 BRA `(.L_x_57) ;  /* 0x0000000000608947 */ /* 0x000fea0003800000 */
[----:B------:R-:W-:Y:S01]  /*2fd0*/  UMOV UR4, 0x10 ;  /* 0x0000001000047882 */ /* 0x000fe20000000000 */
[----:B------:R-:W-:Y:S01]  /*2fe0*/  HFMA2 R0, -RZ, RZ, 0, 5.9604644775390625e-08 ;  /* 0x00000001ff007431 */ /* 0x000fe200000001ff */
[----:B------:R-:W-:-:S03]  /*2ff0*/  MOV R3, 0xffff ;  /* 0x0000ffff00037802 */ /* 0x000fc60000000f00 */
[----:B------:R-:W-:Y:S04]  /*3000*/  DEPBAR.LE SB2, 0x36 ;  /* 0x0000ad800000791a */ /* 0x000fe80000000000 */
[----:B------:R-:W2:Y:S02]  /*3010*/  UTCATOMSWS.FIND_AND_SET.ALIGN UP0, UR4, UR4 ;  /* 0x00000004000475e3 */ /* 0x000ea40008000800 */
[----:B--2---:R-:W-:Y:S01]  /*3020*/  MOV R4, UR4 ;  /* 0x0000000400047c02 */ /* 0x004fe20008000f00 */
[----:B------:R-:W-:Y:S06]  /*3030*/  BRA.U UP0, `(.L_x_58) ;  /* 0x0000000100187547 */ /* 0x000fec000b800000 */
.L_x_59:
[----:B------:R-:W-:Y:S05]  /*3040*/  NANOSLEEP 0x64 ;  /* 0x000000640000795d */ /* 0x000fea0003800000 */
[----:B------:R-:W-:-:S05]  /*3050*/  UMOV UR4, 0x10 ;  /* 0x0000001000047882 */ /* 0x000fca0000000000 */
[----:B------:R-:W-:Y:S04]  /*3060*/  DEPBAR.LE SB2, 0x36 ;  /* 0x0000ad800000791a */ /* 0x000fe80000000000 */
[----:B------:R-:W2:Y:S02]  /*3070*/  UTCATOMSWS.FIND_AND_SET.ALIGN UP0, UR4, UR4 ;  /* 0x00000004000475e3 */ /* 0x000ea40008000800 */
[----:B--2---:R-:W-:Y:S01]  /*3080*/  MOV R4, UR4 ;  /* 0x0000000400047c02 */ /* 0x004fe20008000f00 */
[----:B------:R-:W-:Y:S05]  /*3090*/  BRA.U !UP0, `(.L_x_59) ;  /* 0xfffffffd08e87547 */ /* 0x000fea000b83ffff */
.L_x_58:
[-C--:B------:R-:W-:Y:S02]  /*30a0*/  SHF.L.U32 R3, R3, R4.reuse, RZ ;  /* 0x0000000403037219 */ /* 0x080fe400000006ff */
[----:B------:R-:W-:Y:S01]  /*30b0*/  SHF.L.U32 R0, R0, R4, RZ ;  /* 0x0000000400007219 */ /* 0x000fe200000006ff */
[----:B------:R-:W-:Y:S02]  /*30c0*/  IMAD.SHL.U32 R4, R4, 0x20, RZ ;  /* 0x0000002004047824 */ /* 0x000fe400078e00ff */
[----:B------:R2:W-:Y:S04]  /*30d0*/  ATOMS.OR RZ, [UR5+0x14], R3 ;  /* 0x00001403ffff798c */ /* 0x0005e8000b000005 */
[----:B------:R2:W-:Y:S04]  /*30e0*/  ATOMS.OR RZ, [UR5+0x18], R0 ;  /* 0x00001800ffff798c */ /* 0x0005e8000b000005 */
[----:B------:R2:W-:Y:S01]  /*30f0*/  STS [UR6+0x140], R4 ;  /* 0x00014004ff007988 */ /* 0x0005e20008000806 */
[----:B------:R-:W-:Y:S05]  /*3100*/  BRA `(.L_x_57) ;  /* 0x0000000000107947 */ /* 0x000fea0003800000 */
.L_x_56:
[----:B------:R-:W-:Y:S02]  /*3110*/  MOV R0, 0xffffffff ;  /* 0xffffffff00007802 */ /* 0x000fe40000000f00 */
[----:B------:R-:W-:-:S03]  /*3120*/  MOV R4, 0x3150 ;  /* 0x0000315000047802 */ /* 0x000fc60000000f00 */
[----:B------:R2:W-:Y:S04]  /*3130*/  STS [UR6+0x140], R0 ;  /* 0x00014000ff007988 */ /* 0x0005e80008000806 */
[----:B-12--5:R-:W-:Y:S05]  /*3140*/  CALL.REL.NOINC `($__internal_1_$__cuda_sm10x_tcgen05_guardrail_trap_phase_invalid_during_alloc) ;  /* 0x00000094003c7944 */ /* 0x026fea0003c00000 */
.L_x_57:
[----:B------:R-:W-:Y:S05]  /*3150*/  WARPSYNC.ALL ;  /* 0x0000000000007948 */ /* 0x000fea0003800000 */
[----:B------:R-:W3:Y:S01]  /*3160*/  S2UR UR4, SR_CgaCtaId ;  /* 0x00000000000479c3 */ /* 0x000ee20000008800 */
[----:B------:R-:W-:Y:S01]  /*3170*/  UMOV UR26, 0x400 ;  /* 0x00000400001a7882 */ /* 0x000fe20000000000 */
[----:B------:R-:W-:-:S06]  /*3180*/  NOP ;  /* 0x0000000000007918 */ /* 0x000fcc0000000000 */
[----:B------:R-:W-:Y:S06]  /*3190*/  BAR.ARV 0x6, 0xa0 ;  /* 0x0182800000007b1d */ /* 0x000fec0000002000 */
[----:B------:R-:W4:Y:S01]  /*31a0*/  LDCU UR5, c[0x0][0x38c] ;  /* 0x00007180ff0577ac */ /* 0x000f220008000800 */
[----:B------:R-:W-:Y:S01]  /*31b0*/  LOP3.LUT R2, R2, 0xffff, RZ, 0xc0, !PT ;  /* 0x0000ffff02027812 */ /* 0x000fe200078ec0ff */
[----:B------:R-:W-:Y:S01]  /*31c0*/  IMAD.MOV.U32 R11, RZ, RZ, 0x1 ;  /* 0x00000001ff0b7424 */ /* 0x000fe200078e00ff */
[----:B------:R-:W-:Y:S01]  /*31d0*/  CS2R R8, SRZ ;  /* 0x0000000000087805 */ /* 0x000fe2000001ff00 */
[----:B------:R-:W1:Y:S01]  /*31e0*/  LDCU UR7, c[0x0][0x38c] ;  /* 0x00007180ff0777ac */ /* 0x000e620008000800 */
[----:B------:R-:W-:Y:S01]  /*31f0*/  R2UR UR27, R2 ;  /* 0x00000000021b72ca */ /* 0x000fe200000e0000 */
[----:B------:R-:W-:Y:S01]  /*3200*/  IMAD.MOV.U32 R10, RZ, RZ, RZ ;  /* 0x000000ffff0a7224 */ /* 0x000fe200078e00ff */
[----:B------:R-:W-:Y:S01]  /*3210*/  UMOV UR30, URZ ;  /* 0x000000ff001e7c82 */ /* 0x000fe20008000000 */
[----:B------:R-:W-:Y:S01]  /*3220*/  UMOV UR24, URZ ;  /* 0x000000ff00187c82 */ /* 0x000fe20008000000 */
[----:B---3--:R-:W-:Y:S01]  /*3230*/  ULEA UR26, UR4, UR26, 0x18 ;  /* 0x0000001a041a7291 */ /* 0x008fe2000f8ec0ff */
[----:B------:R-:W-:Y:S01]  /*3240*/  UMOV UR38, 0x0 ;  /* 0x0000000000267882 */ /* 0x000fe20000000000 */
[----:B------:R-:W-:-:S02]  /*3250*/  UMOV UR39, 0x4400910 ;  /* 0x0440091000277882 */ /* 0x000fc40000000000 */
[----:B------:R-:W-:Y:S02]  /*3260*/  UIADD3 UR4, UPT, UPT, UR26, 0x8800, URZ ;  /* 0x000088001a047890 */ /* 0x000fe4000fffe0ff */
[----:B------:R-:W-:Y:S02]  /*3270*/  UIADD3 UR6, UPT, UPT, UR26, 0x10800, URZ ;  /* 0x000108001a067890 */ /* 0x000fe4000fffe0ff */
[----:B----4-:R-:W-:Y:S01]  /*3280*/  UIADD3 UR5, UPT, UPT, UR5, 0x1f, URZ ;  /* 0x0000001f05057890 */ /* 0x010fe2000fffe0ff */
[----:B--2---:R-:W2:Y:S01]  /*3290*/  LDS R0, [UR26+0x140] ;  /* 0x0001401aff007984 */ /* 0x004ea20008000800 */
[----:B-1----:R-:W-:Y:S01]  /*32a0*/  UMOV UR36, 0x0 ;  /* 0x0000000000247882 */ /* 0x002fe20000000000 */
[----:B------:R-:W-:Y:S01]  /*32b0*/  UMOV UR37, 0x4400910 ;  /* 0x0440091000257882 */ /* 0x000fe20000000000 */
[----:B------:R-:W-:Y:S02]  /*32c0*/  USHF.R.S32.HI UR40, URZ, 0x1f, UR5 ;  /* 0x0000001fff287899 */ /* 0x000fe40008011405 */
[----:B------:R-:W-:-:S02]  /*32d0*/  UISETP.GE.AND UP4, UPT, UR7, 0x1, UPT ;  /* 0x000000010700788c */ /* 0x000fc4000bf86270 */
[----:B------:R-:W-:Y:S02]  /*32e0*/  ULEA.HI UR40, UR40, UR5, URZ, 0x5 ;  /* 0x0000000528287291 */ /* 0x000fe4000f8f28ff */
[----:B------:R-:W-:Y:S02]  /*32f0*/  USHF.R.U32.HI UR5, URZ, 0x4, UR4 ;  /* 0x00000004ff057899 */ /* 0x000fe40008011604 */
[----:B------:R-:W-:Y:S02]  /*3300*/  USHF.R.S32.HI UR40, URZ, 0x5, UR40 ;  /* 0x00000005ff287899 */ /* 0x000fe40008011428 */
[----:B------:R-:W-:Y:S02]  /*3310*/  USHF.R.U32.HI UR4, URZ, 0x4, UR6 ;  /* 0x00000004ff047899 */ /* 0x000fe40008011606 */
[----:B------:R-:W-:Y:S02]  /*3320*/  UISETP.LT.AND UP0, UPT, UR40, 0x1, UPT ;  /* 0x000000012800788c */ /* 0x000fe4000bf01270 */
[----:B------:R-:W-:-:S02]  /*3330*/  ULOP3.LUT UR5, UR5, 0x3fff, URZ, 0xc0, !UPT ;  /* 0x00003fff05057892 */ /* 0x000fc4000f8ec0ff */
[----:B------:R-:W-:Y:S02]  /*3340*/  ULOP3.LUT UR4, UR4, 0x3fff, URZ, 0xc0, !UPT ;  /* 0x00003fff04047892 */ /* 0x000fe4000f8ec0ff */
[----:B------:R-:W-:Y:S02]  /*3350*/  USEL UR41, UR40, 0x1, !UP0 ;  /* 0x0000000128297887 */ /* 0x000fe4000c000000 */
[----:B------:R-:W-:Y:S02]  /*3360*/  ULOP3.LUT UR28, UR5, 0x10000, URZ, 0xfc, !UPT ;  /* 0x00010000051c7892 */ /* 0x000fe4000f8efcff */
[----:B------:R-:W-:Y:S02]  /*3370*/  ULOP3.LUT UR29, UR4, 0x10000, URZ, 0xfc, !UPT ;  /* 0x00010000041d7892 */ /* 0x000fe4000f8efcff */
[----:B------:R-:W-:Y:S01]  /*3380*/  UIADD3 UR41, UPT, UPT, -UR41, URZ, URZ ;  /* 0x000000ff29297290 */ /* 0x000fe2000fffe1ff */
[----:B------:R-:W-:Y:S01]  /*3390*/  UMOV UR34, 0x0 ;  /* 0x0000000000227882 */ /* 0x000fe20000000000 */
[----:B------:R-:W-:Y:S01]  /*33a0*/  UMOV UR35, 0x4400910 ;  /* 0x0440091000237882 */ /* 0x000fe20000000000 */
[----:B------:R-:W-:Y:S01]  /*33b0*/  UMOV UR32, 0x0 ;  /* 0x0000000000207882 */ /* 0x000fe20000000000 */
[----:B------:R-:W-:Y:S01]  /*33c0*/  UMOV UR33, 0x4400910 ;  /* 0x0440091000217882 */ /* 0x000fe20000000000 */
[----:B--2---:R-:W-:-:S15]  /*33d0*/  R2UR UR42, R0 ;  /* 0x00000000002a72ca */ /* 0x004fde00000e0000 */
.L_x_66:
[----:B------:R-:W-:Y:S02]  /*33e0*/  LEA R0, R10, UR26, 0x3 ;  /* 0x0000001a0a007c11 */ /* 0x000fe4000f8e18ff */
[----:B------:R-:W-:Y:S02]  /*33f0*/  SHF.L.U32 R5, R9, 0x1f, RZ ;  /* 0x0000001f09057819 */ /* 0x000fe400000006ff */
[----:B------:R-:W-:Y:S01]  /*3400*/  PLOP3.LUT P0, PT, PT, PT, UP4, 0x80, 0x8 ;  /* 0x000000000008781c */ /* 0x000fe20003f0f048 */
[----:B------:R-:W-:Y:S01]  /*3410*/  VIADD R3, R0, 0xa0 ;  /* 0x000000a000037836 */ /* 0x000fe20000000000 */
[----:B-1----:R-:W1:Y:S02]  /*3420*/  SYNCS.PHASECHK.TRANS64.TRYWAIT P1, [R0+URZ+0x90], R5 ;  /* 0x00009005000075a7 */ /* 0x002e6400080211ff */
[----:B-1-3--:R-:W-:Y:S09]  /*3430*/  @!P1 BRA `(.L_x_60) ;  /* 0x0000008400d09947 */ /* 0x00aff20003800000 */
.L_x_189:
[----:B------:R-:W-:Y:S01]  /*3440*/  LEA R4, R10, UR26, 0x4 ;  /* 0x0000001a0a047c11 */ /* 0x000fe2000f8e20ff */
[----:B------:R-:W-:Y:S01]  /*3450*/  @UP4 ULEA UR4, UR24, UR26, 0x3 ;  /* 0x0000001a18044291 */ /* 0x000fe2000f8e18ff */
[----:B------:R-:W-:Y:S01]  /*3460*/  PLOP3.LUT P2, PT, PT, PT, PT, 0x80, 0x8 ;  /* 0x000000000008781c */ /* 0x000fe20003f4f070 */
[----:B------:R-:W-:Y:S01]  /*3470*/  ULEA UR31, UR30, UR26, 0x3 ;  /* 0x0000001a1e1f7291 */ /* 0x000fe2000f8e18ff */
[----:B------:R-:W-:Y:S02]  /*3480*/  PRMT R3, RZ, 0x654, R3 ;  /* 0x00000654ff037816 */ /* 0x000fe40000000003 */
[----:B-1----:R-:W1:Y:S01]  /*3490*/  LDS.128 R4, [R4+0x120] ;  /* 0x0001200004047984 */ /* 0x002e620000000c00 */
[----:B------:R-:W-:Y:S02]  /*34a0*/  @P0 SHF.L.U32 R2, R8, 0x1f, RZ ;  /* 0x0000001f08020819 */ /* 0x000fe400000006ff */
[----:B------:R-:W-:Y:S01]  /*34b0*/  SHF.L.U32 R0, R11, 0x1f, RZ ;  /* 0x0000001f0b007819 */ /* 0x000fe200000006ff */
[----:B------:R-:W-:Y:S01]  /*34c0*/  @!PT LDS RZ, [RZ] ;  /* 0x00000000fffff984 */ /* 0x000fe20000000800 */
[----:B------:R-:W-:Y:S01]  /*34d0*/  @!PT LDS RZ, [RZ] ;  /* 0x00000000fffff984 */ /* 0x000fe20000000800 */
[----:B------:R-:W-:Y:S01]  /*34e0*/  @!PT LDS RZ, [RZ] ;  /* 0x00000000fffff984 */ /* 0x000fe20000000800 */
[----:B------:R-:W-:Y:S01]  /*34f0*/  @!PT LDS RZ, [RZ] ;  /* 0x00000000fffff984 */ /* 0x000fe20000000800 */
[----:B------:R2:W-:Y:S06]  /*3500*/  MEMBAR.ALL.CTA ;  /* 0x0000000000007992 */ /* 0x0005ec0000008000 */
[----:B--2---:R-:W2:Y:S02]  /*3510*/  FENCE.VIEW.ASYNC.S ;  /* 0x00000000000073c6 */ /* 0x004ea40000000000 */
[----:B--2---:R2:W-:Y:S01]  /*3520*/  SYNCS.ARRIVE.TRANS64.RED.A1T0 RZ, [R3+URZ], RZ ;  /* 0x000000ff03ff79a7 */ /* 0x0045e200081004ff */
[----:B------:R2:W3:Y:S01]  /*3530*/  @P0 SYNCS.PHASECHK.TRANS64.TRYWAIT P2, [UR4], R2 ;  /* 0x00000002ff0005a7 */ /* 0x0004e20008041104 */
[----:B------:R-:W-:Y:S01]  /*3540*/  ULEA.HI UR4, UR30, UR30, URZ, 0x1 ;  /* 0x0000001e1e047291 */ /* 0x000fe2000f8f08ff */
[----:B-1----:R-:W-:-:S03]  /*3550*/  LOP3.LUT P1, RZ, R6, 0x1, RZ, 0xc0, !PT ;  /* 0x0000000106ff7812 */ /* 0x002fc6000782c0ff */
[----:B------:R-:W-:Y:S02]  /*3560*/  USHF.L.U32 UR11, UR4, 0x7, URZ ;  /* 0x00000007040b7899 */ /* 0x000fe400080006ff */
[----:B------:R-:W-:Y:S02]  /*3570*/  ULOP3.LUT UR4, UR4, 0xffe, URZ, 0xc0, !UPT ;  /* 0x00000ffe04047892 */ /* 0x000fe4000f8ec0ff */
[----:B------:R-:W-:Y:S02]  /*3580*/  ULOP3.LUT UR11, UR11, 0xffffff00, URZ, 0xc0, !UPT ;  /* 0xffffff000b0b7892 */ /* 0x000fe4000f8ec0ff */
[----:B------:R-:W-:Y:S02]  /*3590*/  UIADD3 UR4, UPT, UPT, -UR4, UR30, URZ ;  /* 0x0000001e04047290 */ /* 0x000fe4000fffe1ff */
[----:B------:R-:W-:Y:S01]  /*35a0*/  UIADD3 UR11, UPT, UPT, UR42, UR11, URZ ;  /* 0x0000000b2a0b7290 */ /* 0x000fe2000fffe0ff */
[----:B------:R-:W1:Y:S03]  /*35b0*/  SYNCS.PHASECHK.TRANS64.TRYWAIT P0, [UR31+0xd0], R0 ;  /* 0x0000d000ff0075a7 */ /* 0x000e66000800111f */
[----:B------:R-:W-:Y:S01]  /*35c0*/  ULEA UR11, UR4, UR11, 0x14 ;  /* 0x0000000b040b7291 */ /* 0x000fe2000f8ea0ff */
[----:B-123--:R-:W-:Y:S11]  /*35d0*/  @!P0 BRA `(.L_x_61) ;  /* 0x00000084007c8947 */ /* 0x00eff60003800000 */
.L_x_191:
[----:B------:R-:W-:Y:S01]  /*35e0*/  IADD3 R10, PT, PT, R10, 0x1, RZ ;  /* 0x000000010a0a7810 */ /* 0x000fe20007ffe0ff */
[----:B------:R-:W-:Y:S06]  /*35f0*/  BRA.U !UP4, `(.L_x_62) ;  /* 0x000000010cc07547 */ /* 0x000fec000b800000 */
[----:B------:R-:W-:Y:S01]  /*3600*/  UPLOP3.LUT UP2, UPT, UPT, UPT, UPT, 0x40, 0x4 ;  /* 0x000000000004789c */ /* 0x000fe20003f4e870 */
[----:B------:R-:W-:Y:S01]  /*3610*/  UMOV UR23, UR41 ;  /* 0x0000002900177c82 */ /* 0x000fe20008000000 */
[----:B------:R-:W-:Y:S01]  /*3620*/  UMOV UR22, UR40 ;  /* 0x0000002800167c82 */ /* 0x000fe20008000000 */
[----:B------:R-:W-:-:S08]  /*3630*/  UMOV UR10, UR24 ;  /* 0x00000018000a7c82 */ /* 0x000fd00008000000 */
.L_x_65:
[----:B------:R-:W-:Y:S02]  /*3640*/  UIADD3 UR23, UPT, UPT, UR23, 0x1, URZ ;  /* 0x0000000117177890 */ /* 0x000fe4000fffe0ff */
[----:B--2---:R-:W-:Y:S02]  /*3650*/  ULEA UR5, UR10, UR26, 0x3 ;  /* 0x0000001a0a057291 */ /* 0x004fe4000f8e18ff */
[----:B------:R-:W-:Y:S01]  /*3660*/  UISETP.NE.AND UP3, UPT, UR23, URZ, UPT ;  /* 0x000000ff1700728c */ /* 0x000fe2000bf65270 */
[----:B---3--:R-:W-:Y:S10]  /*3670*/  @P2 BRA `(.L_x_63) ;  /* 0x00000000000c2947 */ /* 0x008ff40003800000 */
[----:B-1----:R-:W-:Y:S04]  /*3680*/  SHF.L.U32 R3, R8, 0x1f, RZ ;  /* 0x0000001f08037819 */ /* 0x002fe800000006ff */
[----:B------:R-:W1:Y:S02]  /*3690*/  SYNCS.PHASECHK.TRANS64.TRYWAIT P0, [UR5], R3 ;  /* 0x00000003ff0075a7 */ /* 0x000e640008001105 */
[----:B-1----:R-:W-:Y:S05]  /*36a0*/  @!P0 BRA `(.L_x_64) ;  /* 0x0000008400608947 */ /* 0x002fea0003800000 */
.L_x_63:
[----:B------:R-:W-:Y:S01]  /*36b0*/  UISETP.NE.AND UP0, UPT, UR22, 0x1, UPT ;  /* 0x000000011600788c */ /* 0x000fe2000bf05270 */
[----:B------:R-:W-:Y:S01]  /*36c0*/  PLOP3.LUT P2, PT, PT, PT, PT, 0x80, 0x8 ;  /* 0x000000000008781c */ /* 0x000fe20003f4f070 */
[----:B------:R-:W-:Y:S02]  /*36d0*/  UIADD3 UR4, UPT, UPT, UR10, 0x1, URZ ;  /* 0x000000010a047890 */ /* 0x000fe4000fffe0ff */
[----:B------:R-:W-:Y:S02]  /*36e0*/  UIADD3 UR25, UPT, UPT, UR5, 0x20, URZ ;  /* 0x0000002005197890 */ /* 0x000fe4000fffe0ff */
[----:B------:R-:W-:Y:S01]  /*36f0*/  UISETP.NE.AND UP1, UPT, UR4, 0x4, UPT ;  /* 0x000000040400788c */ /* 0x000fe2000bf25270 */
[----:B------:R-:W-:Y:S01]  /*3700*/  PLOP3.LUT P0, PT, PT, PT, UP0, 0x80, 0x8 ;  /* 0x000000000008781c */ /* 0x000fe20003f0f008 */
[----:B------:R-:W-:Y:S02]  /*3710*/  UIADD3 UR22, UPT, UPT, UR22, -0x1, URZ ;  /* 0xffffffff16167890 */ /* 0x000fe4000fffe0ff */
[----:B------:R-:W-:Y:S02]  /*3720*/  USEL UR6, URZ, 0x1, UP1 ;  /* 0x00000001ff067887 */ /* 0x000fe40008800000 */
[----:B------:R-:W-:Y:S01]  /*3730*/  USEL UR24, UR4, URZ, UP1 ;  /* 0x000000ff04187287 */ /* 0x000fe20008800000 */
[----:B------:R-:W-:Y:S01]  /*3740*/  UMOV UR7, 0x40004040 ;  /* 0x4000404000077882 */ /* 0x000fe20000000000 */
[----:B------:R-:W-:Y:S02]  /*3750*/  UMOV UR5, 0x40004040 ;  /* 0x4000404000057882 */ /* 0x000fe40000000000 */
[----:B------:R-:W-:Y:S01]  /*3760*/  @UP0 ULEA UR4, UR24, UR26, 0x3 ;  /* 0x0000001a18040291 */ /* 0x000fe2000f8e18ff */
[----:B------:R-:W-:Y:S01]  /*3770*/  LOP3.LUT R8, R8, UR6, RZ, 0x3c, !PT ;  /* 0x0000000608087c12 */ /* 0x000fe2000f8e3cff */
[----:B------:R-:W-:Y:S01]  /*3780*/  ULEA UR6, UR10, UR29, 0xb ;  /* 0x0000001d0a067291 */ /* 0x000fe2000f8e58ff */
[----:B------:R-:W-:Y:S02]  /*3790*/  UMOV UR21, 0x40004040 ;  /* 0x4000404000157882 */ /* 0x000fe40000000000 */
[----:B-1----:R-:W-:Y:S01]  /*37a0*/  @P0 SHF.L.U32 R0, R8, 0x1f, RZ ;  /* 0x0000001f08000819 */ /* 0x002fe200000006ff */
[----:B------:R-:W-:Y:S02]  /*37b0*/  UIADD3 UR20, UPT, UPT, UR6, 0x2, URZ ;  /* 0x0000000206147890 */ /* 0x000fe4000fffe0ff */
[----:B------:R-:W-:Y:S01]  /*37c0*/  UIADD3 UR16, UPT, UPT, UR6, 0x4, URZ ;  /* 0x0000000406107890 */ /* 0x000fe2000fffe0ff */
[----:B------:R2:W3:Y:S01]  /*37d0*/  @P0 SYNCS.PHASECHK.TRANS64.TRYWAIT P2, [UR4], R0 ;  /* 0x00000000ff0005a7 */ /* 0x0004e20008041104 */
[----:B------:R-:W-:Y:S02]  /*37e0*/  ULEA UR4, UR10, UR28, 0x9 ;  /* 0x0000001c0a047291 */ /* 0x000fe4000f8e48ff */
[----:B------:R-:W-:Y:S02]  /*37f0*/  UIADD3 UR12, UPT, UPT, UR6, 0x6, URZ ;  /* 0x00000006060c7890 */ /* 0x000fe4000fffe0ff */
[----:B------:R-:W-:Y:S02]  /*3800*/  UIADD3 UR18, UPT, UPT, UR4, 0x2, URZ ;  /* 0x0000000204127890 */ /* 0x000fe4000fffe0ff */
[----:B------:R-:W-:Y:S02]  /*3810*/  UIADD3 UR14, UPT, UPT, UR4, 0x4, URZ ;  /* 0x00000004040e7890 */ /* 0x000fe4000fffe0ff */
[----:B------:R-:W-:Y:S01]  /*3820*/  UIADD3 UR8, UPT, UPT, UR4, 0x6, URZ ;  /* 0x0000000604087890 */ /* 0x000fe2000fffe0ff */
[----:B------:R2:W-:Y:S01]  /*3830*/  UTCHMMA gdesc[UR4], gdesc[UR6], tmem[UR11], tmem[UR38], idesc[UR39], UP2 ;  /* 0x00ff2606040075ea */ /* 0x0005e2000900000b */
[----:B------:R-:W-:Y:S01]  /*3840*/  UPLOP3.LUT UP2, UPT, UPT, UPT, UPT, 0x80, 0x8 ;  /* 0x000000000008789c */ /* 0x000fe20003f4f070 */
[----:B------:R-:W-:Y:S01]  /*3850*/  UMOV UR19, 0x40004040 ;  /* 0x4000404000137882 */ /* 0x000fe20000000000 */
[----:B------:R-:W-:Y:S01]  /*3860*/  UMOV UR17, 0x40004040 ;  /* 0x4000404000117882 */ /* 0x000fe20000000000 */
[----:B------:R2:W-:Y:S01]  /*3870*/  UTCHMMA gdesc[UR18], gdesc[UR20], tmem[UR11], tmem[UR36], idesc[UR37], UPT ;  /* 0x00ff2414120075ea */ /* 0x0005e2000b80000b */
[----:B------:R-:W-:Y:S01]  /*3880*/  UMOV UR15, 0x40004040 ;  /* 0x40004040000f7882 */ /* 0x000fe20000000000 */
[----:B------:R-:W-:Y:S01]  /*3890*/  UMOV UR13, 0x40004040 ;  /* 0x40004040000d7882 */ /* 0x000fe20000000000 */
[----:B------:R-:W-:Y:S01]  /*38a0*/  UMOV UR9, 0x40004040 ;  /* 0x4000404000097882 */ /* 0x000fe20000000000 */
[----:B------:R2:W-:Y:S01]  /*38b0*/  UTCHMMA gdesc[UR14], gdesc[UR16], tmem[UR11], tmem[UR34], idesc[UR35], UPT ;  /* 0x00ff22100e0075ea */ /* 0x0005e2000b80000b */
[----:B------:R2:W-:Y:S01]  /*38c0*/  UTCHMMA gdesc[UR8], gdesc[UR12], tmem[UR11], tmem[UR32], idesc[UR33], UPT ;  /* 0x00ff200c080075ea */ /* 0x0005e2000b80000b */
[----:B------:R2:W-:Y:S01]  /*38d0*/  UTCBAR.MULTICAST [UR25], URZ, UR27 ;  /* 0x000000ff190073e9 */ /* 0x0005e2000800081b */
[----:B------:R-:W-:Y:S01]  /*38e0*/  UMOV UR10, UR24 ;  /* 0x00000018000a7c82 */ /* 0x000fe20008000000 */
[----:B------:R-:W-:Y:S05]  /*38f0*/  BRA.U UP3, `(.L_x_65) ;  /* 0xfffffffd03507547 */ /* 0x000fea000b83ffff */
.L_x_62:
[----:B--2---:R-:W-:Y:S01]  /*3900*/  UIADD3 UR4, UPT, UPT, UR30, 0x1, URZ ;  /* 0x000000011e047890 */ /* 0x004fe2000fffe0ff */
[C---:B------:R-:W-:Y:S01]  /*3910*/  ISETP.NE.AND P0, PT, R10.reuse, 0x2, PT ;  /* 0x000000020a00780c */ /* 0x040fe20003f05270 */
[----:B------:R-:W-:Y:S02]  /*3920*/  UIADD3 UR5, UPT, UPT, UR31, 0xb0, URZ ;  /* 0x000000b01f057890 */ /* 0x000fe4000fffe0ff */
[----:B------:R-:W-:Y:S01]  /*3930*/  UISETP.NE.AND UP0, UPT, UR4, 0x4, UPT ;  /* 0x000000040400788c */ /* 0x000fe2000bf05270 */
[----:B-1----:R-:W-:Y:S02]  /*3940*/  SEL R0, RZ, 0x1, P0 ;  /* 0x00000001ff007807 */ /* 0x002fe40000000000 */
[----:B------:R-:W-:Y:S01]  /*3950*/  SEL R10, R10, RZ, P0 ;  /* 0x000000ff0a0a7207 */ /* 0x000fe20000000000 */
[----:B------:R-:W-:Y:S01]  /*3960*/  USEL UR6, URZ, 0x1, UP0 ;  /* 0x00000001ff067887 */ /* 0x000fe20008000000 */
[----:B------:R-:W-:Y:S01]  /*3970*/  LOP3.LUT R9, R9, R0, RZ, 0x3c, !PT ;  /* 0x0000000009097212 */ /* 0x000fe200078e3cff */
[----:B------:R-:W-:Y:S01]  /*3980*/  USEL UR30, UR4, URZ, UP0 ;  /* 0x000000ff041e7287 */ /* 0x000fe20008000000 */
[----:B------:R1:W-:Y:S03]  /*3990*/  UTCBAR [UR5], URZ ;  /* 0x000000ff050073e9 */ /* 0x0003e600080000ff */
[----:B------:R-:W-:Y:S01]  /*39a0*/  LOP3.LUT R11, R11, UR6, RZ, 0x3c, !PT ;  /* 0x000000060b0b7c12 */ /* 0x000fe2000f8e3cff */
[----:B------:R-:W-:Y:S07]  /*39b0*/  @P1 BRA `(.L_x_66) ;  /* 0xfffffff800881947 */ /* 0x000fee000383ffff */
[----:B------:R-:W2:Y:S01]  /*39c0*/  S2UR UR8, SR_CgaCtaId ;  /* 0x00000000000879c3 */ /* 0x000ea20000008800 */
[----:B------:R-:W-:Y:S01]  /*39d0*/  ELECT P0, URZ, PT ;  /* 0x0000000000ff782f */ /* 0x000fe20003800000 */
[----:B------:R-:W-:Y:S01]  /*39e0*/  IMAD.MOV.U32 R0, RZ, RZ, 0x1 ;  /* 0x00000001ff007424 */ /* 0x000fe200078e00ff */
[----:B------:R-:W-:Y:S01]  /*39f0*/  UIADD3 UR26, UPT, UPT, UR26, 0xd0, URZ ;  /* 0x000000d01a1a7890 */ /* 0x000fe2000fffe0ff */
[----:B------:R-:W-:Y:S01]  /*3a00*/  SHF.L.U32 R3, R11, 0x1f, RZ ;  /* 0x0000001f0b037819 */ /* 0x000fe200000006ff */
[----:B------:R-:W-:-:S03]  /*3a10*/  UMOV UR4, 0x40 ;  /* 0x0000004000047882 */ /* 0x000fc60000000000 */
[----:B------:R-:W-:Y:S01]  /*3a20*/  UVIRTCOUNT.DEALLOC.SMPOOL 0x80 ;  /* 0x000000800000784c */ /* 0x000fe20000000000 */
[----:B--2---:R-:W-:Y:S02]  /*3a30*/  ULEA UR8, UR8, UR4, 0x18 ;  /* 0x0000000408087291 */ /* 0x004fe4000f8ec0ff */
[----:B------:R-:W-:-:S07]  /*3a40*/  ULEA UR4, UR30, UR26, 0x3 ;  /* 0x0000001a1e047291 */ /* 0x000fce000f8e18ff */
[----:B------:R2:W-:Y:S02]  /*3a50*/  @P0 STS.U8 [UR8+0x1c], R0 ;  /* 0x00001c00ff000988 */ /* 0x0005e40008000008 */
[----:B------:R-:W4:Y:S02]  /*3a60*/  SYNCS.PHASECHK.TRANS64.TRYWAIT P0, [UR4], R3 ;  /* 0x00000003ff0075a7 */ /* 0x000f240008001104 */
[----:B--2-4-:R-:W-:Y:S05]  /*3a70*/  @!P0 BRA `(.L_x_67) ;  /* 0x0000008000848947 */ /* 0x014fea0003800000 */
.L_x_194:
[----:B------:R-:W-:-:S04]  /*3a80*/  UIADD3 UR4, UPT, UPT, UR30, 0x1, URZ ;  /* 0x000000011e047890 */ /* 0x000fc8000fffe0ff */
[----:B------:R-:W-:-:S04]  /*3a90*/  UISETP.NE.AND UP0, UPT, UR4, 0x4, UPT ;  /* 0x000000040400788c */ /* 0x000fc8000bf05270 */
[----:B------:R-:W-:Y:S02]  /*3aa0*/  USEL UR6, URZ, 0x1, UP0 ;  /* 0x00000001ff067887 */ /* 0x000fe40008000000 */
[----:B------:R-:W-:-:S04]  /*3ab0*/  USEL UR4, UR4, URZ, UP0 ;  /* 0x000000ff04047287 */ /* 0x000fc80008000000 */
[----:B-1----:R-:W-:Y:S01]  /*3ac0*/  ULEA UR5, UR4, UR26, 0x3 ;  /* 0x0000001a04057291 */ /* 0x002fe2000f8e18ff */
[----:B------:R-:W-:-:S04]  /*3ad0*/  LOP3.LUT R2, R11, UR6, RZ, 0x3c, !PT ;  /* 0x000000060b027c12 */ /* 0x000fc8000f8e3cff */
[----:B--2---:R-:W-:-:S04]  /*3ae0*/  SHF.L.U32 R3, R2, 0x1f, RZ ;  /* 0x0000001f02037819 */ /* 0x004fc800000006ff */
[----:B------:R-:W1:Y:S02]  /*3af0*/  SYNCS.PHASECHK.TRANS64.TRYWAIT P0, [UR5], R3 ;  /* 0x00000003ff0075a7 */ /* 0x000e640008001105 */
[----:B-1----:R-:W-:Y:S05]  /*3b00*/  @!P0 BRA `(.L_x_68) ;  /* 0x0000008000788947 */ /* 0x002fea0003800000 */
.L_x_196:
        /* <DEDUP_REMOVED lines=9> */
.L_x_198:
[----:B------:R-:W-:-:S04]  /*3ba0*/  UIADD3 UR4, UPT, UPT, UR4, 0x1, URZ ;  /* 0x0000000104047890 */ /* 0x000fc8000fffe0ff */
[----:B------:R-:W-:-:S04]  /*3bb0*/  UISETP.NE.AND UP0, UPT, UR4, 0x4, UPT ;  /* 0x000000040400788c */ /* 0x000fc8000bf05270 */
[----:B------:R-:W-:Y:S02]  /*3bc0*/  USEL UR5, URZ, 0x1, UP0 ;  /* 0x00000001ff057887 */ /* 0x000fe40008000000 */
[----:B------:R-:W-:-:S04]  /*3bd0*/  USEL UR4, UR4, URZ, UP0 ;  /* 0x000000ff04047287 */ /* 0x000fc80008000000 */
[----:B------:R-:W-:Y:S01]  /*3be0*/  ULEA UR4, UR4, UR26, 0x3 ;  /* 0x0000001a04047291 */ /* 0x000fe2000f8e18ff */
[----:B-1----:R-:W-:-:S04]  /*3bf0*/  LOP3.LUT R3, R2, UR5, RZ, 0x3c, !PT ;  /* 0x0000000502037c12 */ /* 0x002fc8000f8e3cff */
[----:B------:R-:W-:-:S04]  /*3c00*/  SHF.L.U32 R3, R3, 0x1f, RZ ;  /* 0x0000001f03037819 */ /* 0x000fc800000006ff */
[----:B------:R-:W1:Y:S02]  /*3c10*/  SYNCS.PHASECHK.TRANS64.TRYWAIT P0, [UR4], R3 ;  /* 0x00000003ff0075a7 */ /* 0x000e640008001104 */
[----:B-1----:R-:W-:Y:S05]  /*3c20*/  @!P0 BRA `(.L_x_70) ;  /* 0x0000008000608947 */ /* 0x002fea0003800000 */
.L_x_200:
[----:B------:R-:W-:Y:S01]  /*3c30*/  NOP ;  /* 0x0000000000007918 */ /* 0x000fe20000000000 */
[----:B-1----:R-:W1:Y:S01]  /*3c40*/  LDS R0, [UR8+0x14] ;  /* 0x00001408ff007984 */ /* 0x002e620008000800 */
[----:B------:R-:W-:Y:S01]  /*3c50*/  ULOP3.LUT UR4, UR42, 0xffff, URZ, 0xc0, !UPT ;  /* 0x0000ffff2a047892 */ /* 0x000fe2000f8ec0ff */
[----:B------:R-:W-:Y:S01]  /*3c60*/  UMOV UR5, 0xffff ;  /* 0x0000ffff00057882 */ /* 0x000fe20000000000 */
[----:B------:R-:W-:Y:S02]  /*3c70*/  UMOV UR6, 0x1 ;  /* 0x0000000100067882 */ /* 0x000fe40000000000 */
[----:B------:R-:W-:-:S04]  /*3c80*/  USHF.R.U32.HI UR4, URZ, 0x5, UR4 ;  /* 0x00000005ff047899 */ /* 0x000fc80008011604 */
[----:B------:R-:W-:Y:S02]  /*3c90*/  USHF.L.U32 UR5, UR5, UR4, URZ ;  /* 0x0000000405057299 */ /* 0x000fe400080006ff */
[----:B------:R-:W-:-:S04]  /*3ca0*/  USHF.L.U32 UR4, UR6, UR4, URZ ;  /* 0x0000000406047299 */ /* 0x000fc800080006ff */
[----:B-1----:R-:W-:-:S04]  /*3cb0*/  LOP3.LUT R0, R0, UR5, RZ, 0xc0, !PT ;  /* 0x0000000500007c12 */ /* 0x002fc8000f8ec0ff */
[----:B------:R-:W-:-:S13]  /*3cc0*/  ISETP.NE.AND P0, PT, R0, UR5, PT ;  /* 0x0000000500007c0c */ /* 0x000fda000bf05270 */
[----:B------:R-:W-:Y:S05]  /*3cd0*/  @P0 BRA `(.L_x_71) ;  /* 0x0000000000580947 */ /* 0x000fea0003800000 */
[----:B------:R-:W1:Y:S02]  /*3ce0*/  LDS R0, [UR8+0x18] ;  /* 0x00001808ff007984 */ /* 0x000e640008000800 */
[----:B-1----:R-:W-:-:S04]  /*3cf0*/  LOP3.LUT R0, R0, UR4, RZ, 0xc0, !PT ;  /* 0x0000000400007c12 */ /* 0x002fc8000f8ec0ff */
[----:B------:R-:W-:-:S13]  /*3d00*/  ISETP.NE.AND P0, PT, R0, UR4, PT ;  /* 0x0000000400007c0c */ /* 0x000fda000bf05270 */
[----:B------:R-:W-:Y:S05]  /*3d10*/  @P0 BRA `(.L_x_72) ;  /* 0x00000000003c0947 */ /* 0x000fea0003800000 */
[----:B------:R-:W1:Y:S01]  /*3d20*/  S2R R2, SR_LANEID ;  /* 0x0000000000027919 */ /* 0x000e620000000000 */
[----:B------:R-:W-:Y:S01]  /*3d30*/  ULOP3.LUT UR5, URZ, UR5, URZ, 0x33, !UPT ;  /* 0x00000005ff057292 */ /* 0x000fe2000f8e33ff */
[----:B------:R-:W-:Y:S01]  /*3d40*/  LOP3.LUT R4, RZ, UR4, RZ, 0x33, !PT ;  /* 0x00000004ff047c12 */ /* 0x000fe2000f8e33ff */
[----:B------:R-:W-:Y:S02]  /*3d50*/  VOTEU.ANY UR4, UPT, PT ;  /* 0x0000000000047886 */ /* 0x000fe400038e0100 */
[----:B------:R-:W-:Y:S01]  /*3d60*/  UFLO.U32 UR4, UR4 ;  /* 0x00000004000472bd */ /* 0x000fe200080e0000 */
[----:B------:R-:W2:Y:S01]  /*3d70*/  REDUX UR6, R4 ;  /* 0x00000000040673c4 */ /* 0x000ea20000000000 */
[----:B------:R-:W-:-:S06]  /*3d80*/  IMAD.U32 R0, RZ, RZ, UR5 ;  /* 0x00000005ff007e24 */ /* 0x000fcc000f8e00ff */
[----:B------:R4:W-:Y:S01]  /*3d90*/  UTCATOMSWS.AND URZ, UR5 ;  /* 0x0000000500ff79e3 */ /* 0x0009e20008000000 */
[----:B------:R-:W3:Y:S01]  /*3da0*/  REDUX UR7, R0 ;  /* 0x00000000000773c4 */ /* 0x000ee20000000000 */
[----:B-1----:R-:W-:Y:S01]  /*3db0*/  ISETP.EQ.U32.AND P0, PT, R2, UR4, PT ;  /* 0x0000000402007c0c */ /* 0x002fe2000bf02070 */
[----:B--2---:R-:W-:Y:S01]  /*3dc0*/  IMAD.U32 R2, RZ, RZ, UR6 ;  /* 0x00000006ff027e24 */ /* 0x004fe2000f8e00ff */
[----:B---3--:R-:W-:-:S11]  /*3dd0*/  MOV R3, UR7 ;  /* 0x0000000700037c02 */ /* 0x008fd60008000f00 */
[----:B------:R4:W-:Y:S04]  /*3de0*/  @P0 ATOMS.AND RZ, [UR8+0x14], R3 ;  /* 0x00001403ffff098c */ /* 0x0009e8000a800008 */
[----:B------:R4:W-:Y:S01]  /*3df0*/  @P0 ATOMS.AND RZ, [UR8+0x18], R2 ;  /* 0x00001802ffff098c */ /* 0x0009e2000a800008 */
[----:B------:R-:W-:Y:S05]  /*3e00*/  BRA `(.L_x_73) ;  /* 0x0000000000147947 */ /* 0x000fea0003800000 */
.L_x_72:
[----:B------:R-:W-:Y:S02]  /*3e10*/  MOV R2, 0x3e30 ;  /* 0x00003e3000027802 */ /* 0x000fe40000000f00 */
[----:B---3-5:R-:W-:Y:S05]  /*3e20*/  CALL.REL.NOINC `($__internal_0_$__cuda_sm10x_tcgen05_guardrail_trap_col_being_dealloced_not_returned_by_alloc) ;  /* 0x0000008400f87944 */ /* 0x028fea0003c00000 */
[----:B------:R-:W-:Y:S05]  /*3e30*/  BRA `(.L_x_73) ;  /* 0x0000000000087947 */ /* 0x000fea0003800000 */
.L_x_71:
[----:B------:R-:W-:Y:S02]  /*3e40*/  MOV R2, 0x3e60 ;  /* 0x00003e6000027802 */ /* 0x000fe40000000f00 */
[----:B---3-5:R-:W-:Y:S05]  /*3e50*/  CALL.REL.NOINC `($__internal_2_$__cuda_sm10x_tcgen05_guardrail_trap_unallocated_columns_being_dealloced) ;  /* 0x0000008800047944 */ /* 0x028fea0003c00000 */
.L_x_73:
[----:B------:R-:W-:Y:S01]  /*3e60*/  NOP ;  /* 0x0000000000007918 */ /* 0x000fe20000000000 */
[----:B----4-:R-:W-:Y:S05]  /*3e70*/  EXIT ;  /* 0x000000000000794d */ /* 0x010fea0003800000 */
.L_x_55:
[----:B------:R-:W-:-:S09]  /*3e80*/  UISETP.NE.OR UP0, UPT, UR18, 0x3, !UP3 ;  /* 0x000000031200788c */ /* 0x000fd2000df05670 */
[----:B------:R-:W-:Y:S05]  /*3e90*/  BRA.U UP0, `(.L_x_74) ;  /* 0x0000001900047547 */ /* 0x000fea000b800000 */
[----:B------:R-:W2:Y:S01]  /*3ea0*/  LDCU.64 UR4, c[0x0][0x888] ;  /* 0x00011100ff0477ac */ /* 0x000ea20008000a00 */
[----:B------:R-:W3:Y:S01]  /*3eb0*/  S2UR UR10, SR_CgaCtaId ;  /* 0x00000000000a79c3 */ /* 0x000ee20000008800 */
[----:B------:R-:W-:Y:S01]  /*3ec0*/  HFMA2 R10, -RZ, RZ, 0, 0 ;  /* 0x00000000ff0a7431 */ /* 0x000fe200000001ff */
[----:B------:R-:W-:Y:S01]  /*3ed0*/  MOV R9, RZ ;  /* 0x000000ff00097202 */ /* 0x000fe20000000f00 */
[----:B------:R-:W4:Y:S01]  /*3ee0*/  LDCU UR50, c[0x0][0x370] ;  /* 0x00006e00ff3277ac */ /* 0x000f220008000800 */
[----:B------:R-:W-:Y:S01]  /*3ef0*/  HFMA2 R3, -RZ, RZ, 0, 0.0078125 ;  /* 0x00002000ff037431 */ /* 0x000fe200000001ff */
[----:B------:R-:W4:Y:S03]  /*3f00*/  LDCU.128 UR52, c[0x0][0xb10] ;  /* 0x00016200ff3477ac */ /* 0x000f260008000c00 */
[----:B------:R-:W1:Y:S01]  /*3f10*/  LDC.64 R12, c[0x0][0x348] ;  /* 0x0000d200ff0c7b82 */ /* 0x000e620000000a00 */
[----:B------:R-:W3:Y:S01]  /*3f20*/  LDCU UR47, c[0x0][0x374] ;  /* 0x00006e80ff2f77ac */ /* 0x000ee20008000800 */
[----:B------:R-:W3:Y:S01]  /*3f30*/  LDCU.64 UR48, c[0x0][0x890] ;  /* 0x00011200ff3077ac */ /* 0x000ee20008000a00 */
[----:B--2---:R-:W-:Y:S01]  /*3f40*/  UISETP.NE.U32.AND UP0, UPT, UR4, URZ, UPT ;  /* 0x000000ff0400728c */ /* 0x004fe2000bf05070 */
[----:B------:R-:W2:Y:S01]  /*3f50*/  LDCU UR15, c[0x0][0xb0c] ;  /* 0x00016180ff0f77ac */ /* 0x000ea20008000800 */
[----:B------:R-:W2:Y:S01]  /*3f60*/  LDCU UR58, c[0x0][0xb20] ;  /* 0x00016400ff3a77ac */ /* 0x000ea20008000800 */
[----:B------:R-:W2:Y:S01]  /*3f70*/  LDCU UR4, c[0x0][0xb30] ;  /* 0x00016600ff0477ac */ /* 0x000ea20008000800 */
[----:B------:R-:W-:Y:S01]  /*3f80*/  UMOV UR21, 0x400 ;  /* 0x0000040000157882 */ /* 0x000fe20000000000 */
[----:B----4-:R-:W-:-:S02]  /*3f90*/  UIMAD.WIDE.U32 UR6, UR50, UR52, URZ ;  /* 0x00000034320672a5 */ /* 0x010fc4000f8e00ff */
[----:B---3--:R-:W-:Y:S02]  /*3fa0*/  UIMAD.WIDE.U32 UR8, UR47, UR55, URZ ;  /* 0x000000372f0872a5 */ /* 0x008fe4000f8e00ff */
[----:B------:R-:W-:Y:S02]  /*3fb0*/  ULEA UR21, UR10, UR21, 0x18 ;  /* 0x000000150a157291 */ /* 0x000fe4000f8ec0ff */
[----:B------:R-:W-:Y:S02]  /*3fc0*/  UISETP.NE.AND.EX UP6, UPT, UR5, URZ, UPT, UP0 ;  /* 0x000000ff0500728c */ /* 0x000fe4000bfc5300 */
[----:B------:R-:W-:Y:S02]  /*3fd0*/  UISETP.NE.AND UP0, UPT, UR45, 0x1, UPT ;  /* 0x000000012d00788c */ /* 0x000fe4000bf05270 */
[----:B------:R-:W-:Y:S02]  /*3fe0*/  UISETP.NE.U32.AND UP0, UPT, UR48, URZ, UPT ;  /* 0x000000ff3000728c */ /* 0x000fe4000bf05070 */
[----:B------:R-:W-:-:S02]  /*3ff0*/  UIADD3 UR41, UPT, UPT, UR21, 0x40, URZ ;  /* 0x0000004015297890 */ /* 0x000fc4000fffe0ff */
[----:B------:R-:W-:Y:S02]  /*4000*/  UIADD3 UR33, UPT, UPT, UR21, 0x48, URZ ;  /* 0x0000004815217890 */ /* 0x000fe4000fffe0ff */
[----:B------:R-:W-:Y:S02]  /*4010*/  UIADD3 UR25, UPT, UPT, UR21, 0x50, URZ ;  /* 0x0000005015197890 */ /* 0x000fe4000fffe0ff */
[----:B------:R-:W-:Y:S02]  /*4020*/  UIADD3 UR17, UPT, UPT, UR21, 0x58, URZ ;  /* 0x0000005815117890 */ /* 0x000fe4000fffe0ff */
[----:B------:R-:W-:Y:S01]  /*4030*/  USEL UR51, URZ, 0x1, UP5 ;  /* 0x00000001ff337887 */ /* 0x000fe2000a800000 */
[----:B------:R-:W-:Y:S01]  /*4040*/  UMOV UR6, UR7 ;  /* 0x0000000700067c82 */ /* 0x000fe20008000000 */
[----:B------:R-:W-:Y:S01]  /*4050*/  UMOV UR56, UR9 ;  /* 0x0000000900387c82 */ /* 0x000fe20008000000 */
[----:B------:R-:W-:Y:S02]  /*4060*/  UISETP.GE.AND UP2, UPT, UR45, 0x1, UPT ;  /* 0x000000012d00788c */ /* 0x000fe4000bf46270 */
[----:B------:R-:W-:-:S02]  /*4070*/  UISETP.NE.AND.EX UP5, UPT, UR49, URZ, UPT, UP0 ;  /* 0x000000ff3100728c */ /* 0x000fc4000bfa5300 */
[----:B------:R-:W-:Y:S01]  /*4080*/  UPLOP3.LUT UP3, UPT, UPT, UPT, UPT, 0x40, 0x4 ;  /* 0x000000000004789c */ /* 0x000fe20003f6e870 */
[----:B------:R-:W3:Y:S01]  /*4090*/  LDCU.64 UR22, c[0x0][0xb28] ;  /* 0x00016500ff1677ac */ /* 0x000ee20008000a00 */
[----:B--2---:R-:W-:Y:S02]  /*40a0*/  UISETP.NE.AND UP2, UPT, UR15, 0x1, UPT ;  /* 0x000000010f00788c */ /* 0x004fe4000bf45270 */
[----:B------:R-:W-:Y:S02]  /*40b0*/  UPRMT UR39, UR10, 0x654, UR41 ;  /* 0x000006540a277896 */ /* 0x000fe40008000029 */
[----:B------:R-:W-:Y:S02]  /*40c0*/  UPRMT UR38, UR10, 0x654, UR33 ;  /* 0x000006540a267896 */ /* 0x000fe40008000021 */
[----:B------:R-:W-:Y:S02]  /*40d0*/  UPRMT UR37, UR10, 0x654, UR25 ;  /* 0x000006540a257896 */ /* 0x000fe40008000019 */
[----:B------:R-:W-:-:S02]  /*40e0*/  UPRMT UR29, UR10, 0x654, UR17 ;  /* 0x000006540a1d7896 */ /* 0x000fc40008000011 */
[----:B------:R-:W-:Y:S02]  /*40f0*/  USHF.R.U32.HI UR57, URZ, UR53, UR6 ;  /* 0x00000035ff397299 */ /* 0x000fe40008011606 */
[----:B------:R-:W-:Y:S02]  /*4100*/  USHF.R.U32.HI UR56, URZ, UR58, UR56 ;  /* 0x0000003aff387299 */ /* 0x000fe40008011638 */
[----:B------:R-:W-:Y:S02]  /*4110*/  UISETP.NE.AND UP0, UPT, UR54, 0x1, UPT ;  /* 0x000000013600788c */ /* 0x000fe4000bf05270 */
[----:B-1----:R-:W-:-:S11]  /*4120*/  UISETP.NE.AND UP4, UPT, UR4, 0x1, UPT ;  /* 0x000000010400788c */ /* 0x002fd6000bf85270 */
.L_x_89:
[C---:B------:R-:W-:Y:S02]  /*4130*/  LEA R8, R10.reuse, UR21, 0x3 ;  /* 0x000000150a087c11 */ /* 0x040fe4000f8e18ff */
[----:B------:R-:W-:Y:S02]  /*4140*/  SHF.L.U32 R5, R9, 0x1f, RZ ;  /* 0x0000001f09057819 */ /* 0x000fe400000006ff */
[----:B------:R-:W-:Y:S02]  /*4150*/  LEA R6, R10, UR21, 0x4 ;  /* 0x000000150a067c11 */ /* 0x000fe4000f8e20ff */
[----:B-1----:R-:W1:Y:S02]  /*4160*/  SYNCS.PHASECHK.TRANS64.TRYWAIT P0, [R8+URZ+0x90], R5 ;  /* 0x00009005080075a7 */ /* 0x002e6400080011ff */
[----:B-1----:R-:W-:Y:S05]  /*4170*/  @!P0 BRA `(.L_x_75) ;  /* 0x0000007c00248947 */ /* 0x002fea0003800000 */
.L_x_201:
[----:B-1----:R-:W1:Y:S01]  /*4180*/  LDS.128 R4, [R6+0x120] ;  /* 0x0001200006047984 */ /* 0x002e620000000c00 */
[----:B------:R-:W-:Y:S01]  /*4190*/  UISETP.GE.AND UP0, UPT, UR45, 0x1, UPT ;  /* 0x000000012d00788c */ /* 0x000fe2000bf06270 */
[----:B------:R-:W-:Y:S01]  /*41a0*/  @!PT LDS RZ, [RZ] ;  /* 0x00000000fffff984 */ /* 0x000fe20000000800 */
[----:B------:R-:W-:Y:S01]  /*41b0*/  @!PT LDS RZ, [RZ] ;  /* 0x00000000fffff984 */ /* 0x000fe20000000800 */
[----:B------:R-:W-:Y:S01]  /*41c0*/  @!PT LDS RZ, [RZ] ;  /* 0x00000000fffff984 */ /* 0x000fe20000000800 */
[----:B------:R-:W-:Y:S01]  /*41d0*/  @!PT LDS RZ, [RZ] ;  /* 0x00000000fffff984 */ /* 0x000fe20000000800 */
[----:B------:R2:W-:Y:S06]  /*41e0*/  MEMBAR.ALL.CTA ;  /* 0x0000000000007992 */ /* 0x0005ec0000008000 */
[----:B--2---:R-:W2:Y:S01]  /*41f0*/  FENCE.VIEW.ASYNC.S ;  /* 0x00000000000073c6 */ /* 0x004ea20000000000 */
[----:B-1----:R-:W-:Y:S11]  /*4200*/  LOP3.LUT P0, RZ, R6, 0x1, RZ, 0xc0, !PT ;  /* 0x0000000106ff7812 */ /* 0x002ff6000780c0ff */
[----:B------:R-:W-:Y:S02]  /*4210*/  @!UPT UIADD3 URZ, UPT, UPT, URZ, URZ, URZ ;  /* 0x000000fffffff290 */ /* 0x000fe4000fffe0ff */
[----:B--2---:R-:W-:Y:S01]  /*4220*/  VOTEU.ANY UP2, P0 ;  /* 0x0000000000ff7886 */ /* 0x004fe20000040100 */
[----:B------:R-:W-:Y:S11]  /*4230*/  PLOP3.LUT P0, PT, PT, PT, UP2, 0x80, 0x8 ;  /* 0x000000000008781c */ /* 0x000ff60003f0f028 */
[----:B------:R-:W-:Y:S02]  /*4240*/  @!UPT UIADD3 URZ, UPT, UPT, URZ, URZ, URZ ;  /* 0x000000fffffff290 */ /* 0x000fe4000fffe0ff */
[----:B------:R-:W-:Y:S02]  /*4250*/  @P0 SHF.R.U32.HI R0, RZ, 0x10, R5 ;  /* 0x00000010ff000819 */ /* 0x000fe40000011605 */
[----:B------:R-:W-:Y:S02]  /*4260*/  @P0 MOV R2, R4 ;  /* 0x0000000400020202 */ /* 0x000fe40000000f00 */
[----:B------:R-:W-:Y:S01]  /*4270*/  @P0 R2UR UR4, R0 ;  /* 0x00000000000402ca */ /* 0x000fe200000e0000 */
[----:B------:R-:W-:Y:S01]  /*4280*/  VIADD R0, R8, 0xa0 ;  /* 0x000000a008007836 */ /* 0x000fe20000000000 */
[----:B------:R-:W-:Y:S02]  /*4290*/  @P0 LOP3.LUT R4, R5, 0xffff, RZ, 0xc0, !PT ;  /* 0x0000ffff05040812 */ /* 0x000fe400078ec0ff */
[----:B------:R-:W-:Y:S02]  /*42a0*/  @P0 R2UR UR6, R2 ;  /* 0x00000000020602ca */ /* 0x000fe400000e0000 */
[----:B------:R-:W-:Y:S02]  /*42b0*/  PRMT R0, RZ, 0x654, R0 ;  /* 0x00000654ff007816 */ /* 0x000fe40000000000 */
[----:B------:R-:W-:Y:S02]  /*42c0*/  @P0 R2UR UR5, R4 ;  /* 0x00000000040502ca */ /* 0x000fe400000e0000 */
[----:B------:R1:W-:Y:S03]  /*42d0*/  SYNCS.ARRIVE.TRANS64.RED.A1T0 RZ, [R0+URZ], RZ ;  /* 0x000000ff00ff79a7 */ /* 0x0003e600081004ff */
[----:B------:R-:W-:Y:S04]  /*42e0*/  @UP2 UMOV UR46, UR4 ;  /* 0x00000004002e2c82 */ /* 0x000fe80008000000 */
[----:B------:R-:W-:Y:S04]  /*42f0*/  @UP2 UMOV UR14, UR6 ;  /* 0x00000006000e2c82 */ /* 0x000fe80008000000 */
[----:B------:R-:W-:Y:S01]  /*4300*/  @UP2 UMOV UR13, UR5 ;  /* 0x00000005000d2c82 */ /* 0x000fe20008000000 */
[----:B------:R-:W-:Y:S05]  /*4310*/  BRA.U !UP0, `(.L_x_76) ;  /* 0x0000000108c07547 */ /* 0x000fea000b800000 */
[----:B------:R-:W-:Y:S02]  /*4320*/  UIMAD.WIDE.U32 UR18, UR13, UR55, URZ ;  /* 0x000000370d1272a5 */ /* 0x000fe4000f8e00ff */
[----:B------:R-:W-:Y:S02]  /*4330*/  UP2UR UR16, UPR, URZ, 0x4 ;  /* 0x00000004ff107883 */ /* 0x000fe40008000000 */
[----:B------:R-:W-:Y:S02]  /*4340*/  UISETP.NE.AND UP2, UPT, UR54, 0x1, UPT ;  /* 0x000000013600788c */ /* 0x000fe4000bf45270 */
[----:B------:R-:W-:Y:S02]  /*4350*/  UIMAD.WIDE.U32 UR26, UR14, UR52, URZ ;  /* 0x000000340e1a72a5 */ /* 0x000fe4000f8e00ff */
[----:B------:R-:W-:Y:S02]  /*4360*/  USEL UR4, UR47, UR56, !UP2 ;  /* 0x000000382f047287 */ /* 0x000fe4000d000000 */
[----:B------:R-:W-:Y:S02]  /*4370*/  UISETP.NE.AND UP0, UPT, UR15, 0x1, UPT ;  /* 0x000000010f00788c */ /* 0x000fe4000bf05270 */
[----:B------:R-:W-:Y:S02]  /*4380*/  UP2UR UR20, UPR, URZ, 0x2 ;  /* 0x00000002ff147883 */ /* 0x000fe40008000000 */
[----:B------:R-:W-:Y:S02]  /*4390*/  UISETP.NE.AND UP1, UPT, UR45, 0x1, UPT ;  /* 0x000000012d00788c */ /* 0x000fe4000bf25270 */
[----:B---3--:R-:W-:Y:S02]  /*43a0*/  UIMAD.WIDE.U32 UR8, UR4, UR22, URZ ;  /* 0x00000016040872a5 */ /* 0x008fe4000f8e00ff */
[----:B------:R-:W-:Y:S01]  /*43b0*/  USEL UR7, UR50, UR57, !UP0 ;  /* 0x0000003932077287 */ /* 0x000fe2000c000000 */
[----:B------:R-:W-:Y:S02]  /*43c0*/  UMOV UR5, UR19 ;  /* 0x0000001300057c82 */ /* 0x000fe40008000000 */
[----:B------:R-:W-:Y:S02]  /*43d0*/  USHF.R.U32.HI UR6, URZ, UR58, UR5 ;  /* 0x0000003aff067299 */ /* 0x000fe40008011605 */
[----:B------:R-:W-:Y:S02]  /*43e0*/  UIMAD.WIDE.U32 UR10, UR7, UR22, URZ ;  /* 0x00000016070a72a5 */ /* 0x000fe4000f8e00ff */
[----:B------:R-:W-:Y:S02]  /*43f0*/  USEL UR6, UR13, UR6, !UP2 ;  /* 0x000000060d067287 */ /* 0x000fe4000d000000 */
[----:B------:R-:W-:Y:S01]  /*4400*/  UISETP.NE.AND UP2, UPT, UR16, URZ, UPT ;  /* 0x000000ff1000728c */ /* 0x000fe2000bf45270 */
[----:B------:R-:W-:Y:S02]  /*4410*/  UMOV UR5, UR27 ;  /* 0x0000001b00057c82 */ /* 0x000fe40008000000 */
[----:B------:R-:W-:Y:S03]  /*4420*/  USHF.R.U32.HI UR12, URZ, UR53, UR5 ;  /* 0x00000035ff0c7299 */ /* 0x000fe60008011605 */
[----:B------:R-:W-:Y:S02]  /*4430*/  UMOV UR5, UR9 ;  /* 0x0000000900057c82 */ /* 0x000fe40008000000 */
[----:B------:R-:W-:Y:S03]  /*4440*/  @UP1 USHF.R.U32.HI UR4, URZ, UR23, UR5 ;  /* 0x00000017ff041299 */ /* 0x000fe60008011605 */
[----:B------:R-:W-:Y:S01]  /*4450*/  UMOV UR5, UR11 ;  /* 0x0000000b00057c82 */ /* 0x000fe20008000000 */
[----:B------:R-:W-:Y:S02]  /*4460*/  UIMAD UR4, UR45, UR4, URZ ;  /* 0x000000042d0472a4 */ /* 0x000fe4000f8e02ff */
[----:B------:R-:W-:Y:S02]  /*4470*/  @UP1 USHF.R.U32.HI UR7, URZ, UR23, UR5 ;  /* 0x00000017ff071299 */ /* 0x000fe40008011605 */
[----:B------:R-:W-:Y:S02]  /*4480*/  USEL UR5, UR14, UR12, !UP0 ;  /* 0x0000000c0e057287 */ /* 0x000fe4000c000000 */
[----:B------:R-:W-:Y:S02]  /*4490*/  UIMAD.WIDE.U32 UR10, UR6, UR22, URZ ;  /* 0x00000016060a72a5 */ /* 0x000fe4000f8e00ff */
[----:B------:R-:W-:Y:S02]  /*44a0*/  UIMAD UR8, UR45, UR7, URZ ;  /* 0x000000072d0872a4 */ /* 0x000fe4000f8e02ff */
[----:B------:R-:W-:Y:S03]  /*44b0*/  UISETP.GE.AND UP0, UPT, UR6, UR4, UPT ;  /* 0x000000040600728c */ /* 0x000fe6000bf06270 */
[----:B------:R-:W-:Y:S01]  /*44c0*/  UMOV UR4, UR11 ;  /* 0x0000000b00047c82 */ /* 0x000fe20008000000 */
[----:B------:R-:W-:Y:S02]  /*44d0*/  UISETP.GE.OR UP0, UPT, UR5, UR8, UP0 ;  /* 0x000000080500728c */ /* 0x000fe40008706670 */
[----:B------:R-:W-:Y:S02]  /*44e0*/  USHF.R.U32.HI UR4, URZ, UR23, UR4 ;  /* 0x00000017ff047299 */ /* 0x000fe40008011604 */
[----:B------:R-:W-:Y:S02]  /*44f0*/  UIMAD.WIDE.U32 UR8, UR5, UR22, URZ ;  /* 0x00000016050872a5 */ /* 0x000fe4000f8e00ff */
[----:B------:R-:W-:Y:S04]  /*4500*/  USEL UR10, UR6, UR4, !UP1 ;  /* 0x00000004060a7287 */ /* 0x000fe8000c800000 */
[----:B------:R-:W-:Y:S01]  /*4510*/  UIADD3 UR11, UPT, UPT, -UR10, URZ, URZ ;  /* 0x000000ff0a0b7290 */ /* 0x000fe2000fffe1ff */
[----:B------:R-:W-:Y:S02]  /*4520*/  @!UP0 UMOV UR4, UR9 ;  /* 0x0000000900048c82 */ /* 0x000fe40008000000 */
[----:B------:R-:W-:Y:S02]  /*4530*/  @!UP0 USHF.R.U32.HI UR4, URZ, UR23, UR4 ;  /* 0x00000017ff048299 */ /* 0x000fe40008011604 */
[----:B------:R-:W-:Y:S02]  /*4540*/  UIMAD UR8, UR45, UR11, UR6 ;  /* 0x0000000b2d0872a4 */ /* 0x000fe4000f8e0206 */
[----:B------:R-:W-:Y:S02]  /*4550*/  @!UP0 USEL UR4, UR5, UR4, !UP1 ;  /* 0x0000000405048287 */ /* 0x000fe4000c800000 */
[----:B------:R-:W-:Y:S02]  /*4560*/  UISETP.NE.AND UP1, UPT, UR20, URZ, UPT ;  /* 0x000000ff1400728c */ /* 0x000fe4000bf25270 */
[----:B------:R-:W-:Y:S02]  /*4570*/  @!UP0 UIMAD UR7, UR7, UR8, UR4 ;  /* 0x00000008070782a4 */ /* 0x000fe4000f8e0204 */
[----:B------:R-:W-:Y:S02]  /*4580*/  @!UP0 UIADD3 UR9, UPT, UPT, UR10, -UR4, URZ ;  /* 0x800000040a098290 */ /* 0x000fe4000fffe0ff */
[----:B------:R-:W-:Y:S02]  /*4590*/  UIADD3 UR8, UPT, UPT, -UR6, URZ, URZ ;  /* 0x000000ff06087290 */ /* 0x000fe4000fffe1ff */
[----:B------:R-:W-:Y:S02]  /*45a0*/  UIADD3 UR4, UPT, UPT, -UR5, URZ, URZ ;  /* 0x000000ff05047290 */ /* 0x000fe4000fffe1ff */
[----:B------:R-:W-:Y:S03]  /*45b0*/  @!UP0 UIMAD UR6, UR9, UR45, UR5 ;  /* 0x0000002d090682a4 */ /* 0x000fe6000f8e0205 */
[----:B------:R-:W-:Y:S01]  /*45c0*/  @!UP0 UMOV UR5, UR7 ;  /* 0x0000000700058c82 */ /* 0x000fe20008000000 */
[----:B------:R-:W-:Y:S02]  /*45d0*/  UIMAD UR7, UR15, UR4, UR14 ;  /* 0x000000040f0772a4 */ /* 0x000fe4000f8e020e */
[----:B------:R-:W-:Y:S02]  /*45e0*/  UIMAD UR4, UR54, UR8, UR13 ;  /* 0x00000008360472a4 */ /* 0x000fe4000f8e020d */
[----:B------:R-:W-:Y:S02]  /*45f0*/  UIMAD UR14, UR5, UR15, UR7 ;  /* 0x0000000f050e72a4 */ /* 0x000fe4000f8e0207 */
[----:B------:R-:W-:Y:S11]  /*4600*/  UIMAD UR13, UR6, UR54, UR4 ;  /* 0x00000036060d72a4 */ /* 0x000ff6000f8e0204 */
[----:B------:R-:W-:Y:S01]  /*4610*/  @!UPT UIADD3 URZ, UPT, UPT, URZ, URZ, URZ ;  /* 0x000000fffffff290 */ /* 0x000fe2000fffe0ff */
.L_x_76:
[----:B------:R-:W2:Y:S01]  /*4620*/  @!UP4 LDCU.128 UR8, c[0x0][0xb10] ;  /* 0x00016200ff08c7ac */ /* 0x000ea20008000c00 */
[----:B------:R-:W-:Y:S01]  /*4630*/  IMAD.MOV.U32 R5, RZ, RZ, 0x1 ;  /* 0x00000001ff057424 */ /* 0x000fe200078e00ff */
[----:B------:R-:W-:Y:S04]  /*4640*/  ISETP.NE.U32.AND P0, PT, RZ, UR48, PT ;  /* 0x00000030ff007c0c */ /* 0x000fe8000bf05070 */
[----:B------:R-:W-:Y:S01]  /*4650*/  ISETP.NE.AND.EX P0, PT, RZ, UR49, PT, P0 ;  /* 0x00000031ff007c0c */ /* 0x000fe2000bf05300 */
[----:B------:R-:W4:Y:S01]  /*4660*/  @!UP4 LDCU UR5, c[0x0][0xb0c] ;  /* 0x00016180ff05c7ac */ /* 0x000f220008000800 */
[----:B------:R-:W-:Y:S01]  /*4670*/  SHF.L.U32 R5, R5, 0x1f, RZ ;  /* 0x0000001f05057819 */ /* 0x000fe200000006ff */
[----:B------:R-:W-:Y:S02]  /*4680*/  USHF.L.U32 UR43, UR30, 0x6, URZ ;  /* 0x000000061e2b7899 */ /* 0x000fe400080006ff */
[----:B------:R-:W-:Y:S02]  /*4690*/  USHF.L.U32 UR42, UR31, 0x8, URZ ;  /* 0x000000081f2a7899 */ /* 0x000fe400080006ff */
[----:B--2---:R-:W-:Y:S07]  /*46a0*/  UIMAD.WIDE.U32 UR6, UR14, UR8, URZ ;  /* 0x000000080e0672a5 */ /* 0x004fee000f8e00ff */
[----:B------:R-:W-:Y:S01]  /*46b0*/  @!UP4 UMOV UR4, UR7 ;  /* 0x000000070004cc82 */ /* 0x000fe20008000000 */
[----:B----4-:R-:W-:Y:S02]  /*46c0*/  @!UP4 UISETP.NE.AND UP0, UPT, UR5, 0x1, UPT ;  /* 0x000000010500c88c */ /* 0x010fe4000bf05270 */
[----:B------:R-:W-:Y:S02]  /*46d0*/  @!UP4 USHF.R.U32.HI UR4, URZ, UR9, UR4 ;  /* 0x00000009ff04c299 */ /* 0x000fe40008011604 */
[----:B------:R-:W-:Y:S02]  /*46e0*/  UIMAD.WIDE.U32 UR6, UR13, UR11, URZ ;  /* 0x0000000b0d0672a5 */ /* 0x000fe4000f8e00ff */
[----:B------:R-:W-:Y:S02]  /*46f0*/  @!UP4 USEL UR8, UR14, UR4, !UP0 ;  /* 0x000000040e08c287 */ /* 0x000fe4000c000000 */
[----:B------:R-:W-:Y:S03]  /*4700*/  @!UP4 UISETP.NE.AND UP0, UPT, UR10, 0x1, UPT ;  /* 0x000000010a00c88c */ /* 0x000fe6000bf05270 */
[----:B------:R-:W-:Y:S02]  /*4710*/  @!UP4 UMOV UR6, UR7 ;  /* 0x000000070006cc82 */ /* 0x000fe40008000000 */
[----:B------:R-:W2:Y:S02]  /*4720*/  @!UP4 LDCU UR4, c[0x0][0xb20] ;  /* 0x00016400ff04c7ac */ /* 0x000ea40008000800 */
[----:B--2---:R-:W-:Y:S04]  /*4730*/  @!UP4 USHF.R.U32.HI UR6, URZ, UR4, UR6 ;  /* 0x00000004ff06c299 */ /* 0x004fe80008011606 */
[----:B------:R-:W-:Y:S04]  /*4740*/  @!UP4 USEL UR6, UR13, UR6, !UP0 ;  /* 0x000000060d06c287 */ /* 0x000fe8000c000000 */
[----:B------:R-:W-:Y:S02]  /*4750*/  @!UP4 UIADD3 UR4, UPT, UPT, -UR8, UR6, URZ ;  /* 0x000000060804c290 */ /* 0x000fe4000fffe1ff */
[----:B------:R-:W-:Y:S02]  /*4760*/  @!UP4 UIADD3 UR6, UPT, UPT, UR8, -UR6, URZ ;  /* 0x800000060806c290 */ /* 0x000fe4000fffe0ff */
[----:B------:R-:W-:Y:S02]  /*4770*/  @!UP4 UIMAD UR14, UR4, UR5, UR14 ;  /* 0x00000005040ec2a4 */ /* 0x000fe4000f8e020e */
[----:B------:R-:W-:Y:S01]  /*4780*/  @!UP4 UIMAD UR13, UR6, UR10, UR13 ;  /* 0x0000000a060dc2a4 */ /* 0x000fe2000f8e020d */
[----:B------:R-:W-:Y:S11]  /*4790*/  BRA.U UP3, `(.L_x_77) ;  /* 0x0000000103107547 */ /* 0x000ff6000b800000 */
[----:B-1----:R-:W-:Y:S04]  /*47a0*/  MOV R0, UR51 ;  /* 0x0000003300007c02 */ /* 0x002fe80008000f00 */
[----:B------:R-:W-:Y:S04]  /*47b0*/  SHF.L.U32 R7, R0, 0x1f, RZ ;  /* 0x0000001f00077819 */ /* 0x000fe800000006ff */
[----:B------:R-:W1:Y:S02]  /*47c0*/  SYNCS.PHASECHK.TRANS64.TRYWAIT P1, [UR21+0x88], R7 ;  /* 0x00008807ff0075a7 */ /* 0x000e640008021115 */
[----:B-1----:R-:W-:Y:S05]  /*47d0*/  @!P1 BRA `(.L_x_78) ;  /* 0x0000007400a09947 */ /* 0x002fea0003800000 */
.L_x_77:
[----:B------:R-:W-:Y:S05]  /*47e0*/  BRA.U !UP5, `(.L_x_79) ;  /* 0x000000010d387547 */ /* 0x000fea000b800000 */
[----:B------:R-:W-:Y:S01]  /*47f0*/  UPLOP3.LUT UP1, UPT, UPT, UPT, UP6, 0x80, 0x8 ;  /* 0x000000000008789c */ /* 0x000fe20003f2f060 */
[----:B-1----:R-:W-:Y:S01]  /*4800*/  HFMA2 R0, -RZ, RZ, 0, 5.9604644775390625e-08 ;  /* 0x00000001ff007431 */ /* 0x002fe200000001ff */
[----:B------:R-:W1:Y:S01]  /*4810*/  LDCU.64 UR8, c[0x0][0x358] ;  /* 0x00006b00ff0877ac */ /* 0x000e620008000a00 */
[----:B------:R-:W-:Y:S03]  /*4820*/  IMAD.MOV.U32 R63, RZ, RZ, 0x1 ;  /* 0x00000001ff3f7424 */ /* 0x000fe600078e00ff */
[----:B------:R-:W-:Y:S05]  /*4830*/  PLOP3.LUT P1, PT, PT, PT, UP1, 0x80, 0x8 ;  /* 0x000000000008781c */ /* 0x000fea0003f2f018 */
[----:B------:R-:W2:Y:S01]  /*4840*/  @UP1 LDCU.64 UR4, c[0x0][0x888] ;  /* 0x00011100ff0417ac */ /* 0x000ea20008000a00 */
[----:B------:R-:W-:Y:S07]  /*4850*/  @UP1 UIMAD UR6, UR36, UR48, URZ ;  /* 0x00000030240612a4 */ /* 0x000fee000f8e02ff */
[----:B------:R-:W-:Y:S01]  /*4860*/  @!P1 PRMT R63, R0, 0x7610, R63 ;  /* 0x00007610003f9816 */ /* 0x000fe2000000003f */
[----:B--2---:R-:W-:Y:S06]  /*4870*/  @UP1 UIMAD.WIDE UR4, UR6, 0x4, UR4 ;  /* 0x00000004060418a5 */ /* 0x004fec000f8e0204 */
[----:B------:R-:W-:Y:S01]  /*4880*/  IMAD.U32 R6, RZ, RZ, UR4 ;  /* 0x00000004ff067e24 */ /* 0x000fe2000f8e00ff */
[----:B------:R-:W-:Y:S04]  /*4890*/  MOV R7, UR5 ;  /* 0x0000000500077c02 */ /* 0x000fe80008000f00 */
[----:B------:R-:W2:Y:S01]  /*48a0*/  @!UP1 LDCU UR4, c[0x0][0x880] ;  /* 0x00011000ff0497ac */ /* 0x000ea20008000800 */
[----:B-1---5:R4:W5:Y:S02]  /*48b0*/  @P1 LDG.E R27, desc[UR8][R6.64] ;  /* 0x00000008061b1981 */ /* 0x022964000c1e1900 */
[----:B--2-4-:R-:W-:Y:S07]  /*48c0*/  @!P1 IMAD.U32 R27, RZ, RZ, UR4 ;  /* 0x00000004ff1b9e24 */ /* 0x014fee000f8e00ff */
.L_x_79:
[----:B-----5:R-:W-:Y:S01]  /*48d0*/  @!P0 FSETP.EQ.AND P2, PT, R27, RZ, PT ;  /* 0x000000ff1b00820b */ /* 0x020fe20003f42000 */
[----:B------:R-:W-:Y:S01]  /*48e0*/  @!UPT UIADD3 URZ, UPT, UPT, URZ, URZ, URZ ;  /* 0x000000fffffff290 */ /* 0x000fe2000fffe0ff */
[----:B------:R-:W-:Y:S11]  /*48f0*/  @!P0 BRA `(.L_x_80) ;  /* 0x0000000000148947 */ /* 0x000ff60003800000 */
[----:B------:R-:W-:Y:S02]  /*4900*/  LOP3.LUT P0, RZ, R63, 0xff, RZ, 0xc0, !PT ;  /* 0x000000ff3fff7812 */ /* 0x000fe4000780c0ff */
[----:B------:R-:W-:Y:S04]  /*4910*/  PLOP3.LUT P2, PT, PT, PT, UP1, 0x80, 0x8 ;  /* 0x000000000008781c */ /* 0x000fe80003f4f018 */
[----:B------:R-:W-:Y:S07]  /*4920*/  PLOP3.LUT P2, PT, P2, PT, PT, 0x8, 0x80 ;  /* 0x000000000080781c */ /* 0x000fee000174e170 */
[----:B------:R-:W-:Y:S11]  /*4930*/  @P0 FSETP.EQ.AND P2, PT, R27, RZ, PT ;  /* 0x000000ff1b00020b */ /* 0x000ff60003f42000 */
[----:B------:R-:W-:Y:S02]  /*4940*/  @!UPT UIADD3 URZ, UPT, UPT, URZ, URZ, URZ ;  /* 0x000000fffffff290 */ /* 0x000fe4000fffe0ff */
.L_x_80:
[----:B------:R-:W2:Y:S01]  /*4950*/  SYNCS.PHASECHK.TRANS64.TRYWAIT P0, [UR21+0x60], R5 ;  /* 0x00006005ff0075a7 */ /* 0x000ea20008001115 */
[----:B------:R-:W-:Y:S04]  /*4960*/  ELECT P1, URZ, PT ;  /* 0x0000000000ff782f */ /* 0x000fe80003820000 */
[----:B------:R-:W-:Y:S01]  /*4970*/  PLOP3.LUT P1, PT, P2, P1, PT, 0xf2, 0x2f ;  /* 0x00000000002f781c */ /* 0x000fe20001723e72 */
[----:B------:R-:W-:Y:S01]  /*4980*/  @!UPT UIADD3 URZ, UPT, UPT, URZ, URZ, URZ ;  /* 0x000000fffffff290 */ /* 0x000fe2000fffe0ff */
[----:B--2---:R-:W-:Y:S11]  /*4990*/  @!P0 BRA `(.L_x_81) ;  /* 0x0000007400488947 */ /* 0x004ff60003800000 */
.L_x_204:
[----:B------:R-:W-:Y:S01]  /*49a0*/  @!P1 IADD3 R2, P0, PT, R12, 0x580, RZ ;  /* 0x000005800c029810 */ /* 0x000fe20007f1e0ff */
[----:B------:R-:W-:Y:S01]  /*49b0*/  VOTEU.ALL UP0, P1 ;  /* 0x0000000000ff7886 */ /* 0x000fe20000800000 */
[----:B------:R-:W-:Y:S01]  /*49c0*/  UMOV UR6, 0x0 ;  /* 0x0000000000067882 */ /* 0x000fe20000000000 */
[----:B------:R-:W-:Y:S01]  /*49d0*/  UMOV UR7, 0x10000000 ;  /* 0x1000000000077882 */ /* 0x000fe20000000000 */
[----:B------:R-:W-:Y:S01]  /*49e0*/  @!P1 R2UR UR5, R2 ;  /* 0x00000000020592ca */ /* 0x000fe200000e0000 */
[----:B-1----:R-:W-:Y:S01]  /*49f0*/  @!P1 IMAD.X R0, RZ, RZ, R13, P0 ;  /* 0x000000ffff009224 */ /* 0x002fe200000e060d */
[----:B------:R-:W-:Y:S01]  /*4a00*/  @!UP0 UIADD3 UR40, UPT, UPT, UR21, 0x400, URZ ;  /* 0x0000040015288890 */ /* 0x000fe2000fffe0ff */
[----:B------:R-:W-:Y:S01]  /*4a10*/  VOTEU.ALL UP0, P1 ;  /* 0x0000000000ff7886 */ /* 0x000fe20000800000 */
[----:B------:R-:W-:Y:S02]  /*4a20*/  UMOV UR44, UR36 ;  /* 0x00000024002c7c82 */ /* 0x000fe40008000000 */
[----:B------:R-:W-:Y:S01]  /*4a30*/  @!P1 R2UR UR4, R0 ;  /* 0x00000000000492ca */ /* 0x000fe200000e0000 */
[----:B------:R-:W-:Y:S06]  /*4a40*/  @!P1 IMAD.MOV.U32 R0, RZ, RZ, 0x2000 ;  /* 0x00002000ff009424 */ /* 0x000fec00078e00ff */
[----:B------:R-:W-:Y:S06]  /*4a50*/  IMAD.U32 R6, RZ, RZ, UR5 ;  /* 0x00000005ff067e24 */ /* 0x000fec000f8e00ff */
[----:B------:R-:W-:Y:S01]  /*4a60*/  IMAD.U32 R7, RZ, RZ, UR4 ;  /* 0x00000004ff077e24 */ /* 0x000fe2000f8e00ff */
[----:B------:R-:W-:Y:S04]  /*4a70*/  @!P1 R2UR UR4, R6 ;  /* 0x00000000060492ca */ /* 0x000fe800000e0000 */
[----:B------:R-:W-:Y:S11]  /*4a80*/  @!P1 R2UR UR5, R7 ;  /* 0x00000000070592ca */ /* 0x000ff600000e0000 */
[----:B------:R-:W-:Y:S02]  /*4a90*/  @!UPT UIADD3 URZ, UPT, UPT, URZ, URZ, URZ ;  /* 0x000000fffffff290 */ /* 0x000fe4000fffe0ff */
[----:B------:R1:W-:Y:S01]  /*4aa0*/  @!UP0 UTMALDG.3D [UR40], [UR4], desc[UR6] ;  /* 0x00000628040085b4 */ /* 0x0003e20008011000 */
[----:B------:R1:W-:Y:S01]  /*4ab0*/  @!P1 SYNCS.ARRIVE.TRANS64.RED.A0TR RZ, [UR21+0x40], R0 ;  /* 0x00004000ffff99a7 */ /* 0x0003e20008300415 */
[----:B------:R-:W-:Y:S01]  /*4ac0*/  SYNCS.ARRIVE.TRANS64.RED.A1T0 RZ, [UR39], RZ ;  /* 0x000000ffffff79a7 */ /* 0x000fe20008100427 */
[----:B------:R-:W2:Y:S02]  /*4ad0*/  SYNCS.PHASECHK.TRANS64.TRYWAIT P0, [UR21+0x68], R5 ;  /* 0x00006805ff0075a7 */ /* 0x000ea40008001115 */
[----:B-12---:R-:W-:Y:S05]  /*4ae0*/  @!P0 BRA `(.L_x_82) ;  /* 0x00000074000c8947 */ /* 0x006fea0003800000 */
.L_x_206:
[----:B------:R-:W-:Y:S01]  /*4af0*/  @!P1 IADD3 R2, P0, PT, R12, 0x580, RZ ;  /* 0x000005800c029810 */ /* 0x000fe20007f1e0ff */
[----:B------:R-:W-:Y:S01]  /*4b00*/  VOTEU.ALL UP0, P1 ;  /* 0x0000000000ff7886 */ /* 0x000fe20000800000 */
[----:B------:R-:W-:Y:S01]  /*4b10*/  UMOV UR6, 0x0 ;  /* 0x0000000000067882 */ /* 0x000fe20000000000 */
[----:B------:R-:W-:Y:S01]  /*4b20*/  UMOV UR7, 0x10000000 ;  /* 0x1000000000077882 */ /* 0x000fe20000000000 */
[----:B------:R-:W-:Y:S01]  /*4b30*/  @!P1 R2UR UR5, R2 ;  /* 0x00000000020592ca */ /* 0x000fe200000e0000 */
[----:B-1----:R-:W-:Y:S01]  /*4b40*/  @!P1 IMAD.X R0, RZ, RZ, R13, P0 ;  /* 0x000000ffff009224 */ /* 0x002fe200000e060d */
[----:B------:R-:W-:Y:S02]  /*4b50*/  @!UP0 UIADD3 UR34, UPT, UPT, UR42, 0x20, URZ ;  /* 0x000000202a228890 */ /* 0x000fe4000fffe0ff */
[----:B------:R-:W-:Y:S02]  /*4b60*/  @!UP0 UIADD3 UR32, UPT, UPT, UR21, 0x2400, URZ ;  /* 0x0000240015208890 */ /* 0x000fe4000fffe0ff */
[----:B------:R-:W-:Y:S01]  /*4b70*/  @!P1 R2UR UR4, R0 ;  /* 0x00000000000492ca */ /* 0x000fe200000e0000 */
[----:B------:R-:W-:Y:S01]  /*4b80*/  VOTEU.ALL UP0, P1 ;  /* 0x0000000000ff7886 */ /* 0x000fe20000800000 */
[----:B------:R-:W-:Y:S01]  /*4b90*/  @!P1 IMAD.MOV.U32 R0, RZ, RZ, 0x2000 ;  /* 0x00002000ff009424 */ /* 0x000fe200078e00ff */
[----:B------:R-:W-:Y:S04]  /*4ba0*/  UMOV UR35, UR43 ;  /* 0x0000002b00237c82 */ /* 0x000fe80008000000 */
        /* <DEDUP_REMOVED lines=10> */
.L_x_208:
        /* <DEDUP_REMOVED lines=11> */
[----:B------:R-:W-:Y:S01]  /*4d00*/  UMOV UR27, UR43 ;  /* 0x0000002b001b7c82 */ /* 0x000fe20008000000 */
[----:B------:R-:W-:Y:S03]  /*4d10*/  UMOV UR28, UR36 ;  /* 0x00000024001c7c82 */ /* 0x000fe60008000000 */
        /* <DEDUP_REMOVED lines=10> */
.L_x_210:
[----:B------:R-:W-:Y:S01]  /*4dc0*/  @!P1 IADD3 R2, P0, PT, R12, 0x580, RZ ;  /* 0x000005800c029810 */ /* 0x000fe20007f1e0ff */
[----:B------:R-:W-:Y:S01]  /*4dd0*/  VOTEU.ALL UP0, P1 ;  /* 0x0000000000ff7886 */ /* 0x000fe20000800000 */
[----:B------:R-:W-:Y:S01]  /*4de0*/  UMOV UR6, 0x0 ;  /* 0x0000000000067882 */ /* 0x000fe20000000000 */
[----:B------:R-:W-:Y:S01]  /*4df0*/  UMOV UR7, 0x10000000 ;  /* 0x1000000000077882 */ /* 0x000fe20000000000 */
[----:B------:R-:W-:Y:S01]  /*4e00*/  @!P1 R2UR UR5, R2 ;  /* 0x00000000020592ca */ /* 0x000fe200000e0000 */
[----:B-1----:R-:W-:Y:S01]  /*4e10*/  @!P1 IMAD.X R0, RZ, RZ, R13, P0 ;  /* 0x000000ffff009224 */ /* 0x002fe200000e060d */
[----:B------:R-:W-:Y:S01]  /*4e20*/  @!UP0 UIADD3 UR18, UPT, UPT, UR42, 0x60, URZ ;  /* 0x000000602a128890 */ /* 0x000fe2000fffe0ff */
[----:B------:R-:W-:Y:S01]  /*4e30*/  SHF.L.U32 R4, RZ, 0x1f, RZ ;  /* 0x0000001fff047819 */ /* 0x000fe200000006ff */
        /* <DEDUP_REMOVED lines=16> */
.L_x_212:
[----:B------:R-:W-:Y:S01]  /*4f40*/  @!P1 IADD3 R2, P0, PT, R12, 0x580, RZ ;  /* 0x000005800c029810 */ /* 0x000fe20007f1e0ff */
[----:B------:R-:W-:Y:S01]  /*4f50*/  VOTEU.ALL UP0, P1 ;  /* 0x0000000000ff7886 */ /* 0x000fe20000800000 */
[----:B------:R-:W-:Y:S01]  /*4f60*/  UMOV UR6, 0x0 ;  /* 0x0000000000067882 */ /* 0x000fe20000000000 */
[----:B------:R-:W-:Y:S01]  /*4f70*/  UMOV UR7, 0x10000000 ;  /* 0x1000000000077882 */ /* 0x000fe20000000000 */
[----:B------:R-:W-:Y:S01]  /*4f80*/  @!P1 R2UR UR5, R2 ;  /* 0x00000000020592ca */ /* 0x000fe200000e0000 */
[----:B------:R-:W-:Y:S01]  /*4f90*/  @!P1 IMAD.X R0, RZ, RZ, R13, P0 ;  /* 0x000000ffff009224 */ /* 0x000fe200000e060d */
[----:B------:R-:W-:Y:S02]  /*4fa0*/  @!UP0 UIADD3 UR10, UPT, UPT, UR42, 0x80, URZ ;  /* 0x000000802a0a8890 */ /* 0x000fe4000fffe0ff */
[----:B------:R-:W-:Y:S02]  /*4fb0*/  @!UP0 UIADD3 UR8, UPT, UPT, UR21, 0x400, URZ ;  /* 0x0000040015088890 */ /* 0x000fe4000fffe0ff */
[----:B------:R-:W-:Y:S01]  /*4fc0*/  @!P1 R2UR UR4, R0 ;  /* 0x00000000000492ca */ /* 0x000fe200000e0000 */
[----:B------:R-:W-:Y:S01]  /*4fd0*/  VOTEU.ALL UP0, P1 ;  /* 0x0000000000ff7886 */ /* 0x000fe20000800000 */
[----:B------:R-:W-:Y:S01]  /*4fe0*/  @!P1 IMAD.MOV.U32 R0, RZ, RZ, 0x2000 ;  /* 0x00002000ff009424 */ /* 0x000fe200078e00ff */
[----:B------:R-:W-:Y:S01]  /*4ff0*/  UMOV UR9, UR41 ;  /* 0x0000002900097c82 */ /* 0x000fe20008000000 */
[----:B------:R-:W-:Y:S01]  /*5000*/  UMOV UR11, UR43 ;  /* 0x0000002b000b7c82 */ /* 0x000fe20008000000 */
[----:B------:R-:W-:Y:S02]  /*5010*/  UMOV UR12, UR36 ;  /* 0x00000024000c7c82 */ /* 0x000fe40008000000 */
[----:B------:R-:W-:Y:S06]  /*5020*/  IMAD.U32 R6, RZ, RZ, UR5 ;  /* 0x00000005ff067e24 */ /* 0x000fec000f8e00ff */
[----:B-1----:R-:W-:Y:S01]  /*5030*/  IMAD.U32 R7, RZ, RZ, UR4 ;  /* 0x00000004ff077e24 */ /* 0x002fe2000f8e00ff */
        /* <DEDUP_REMOVED lines=8> */
.L_x_214:
        /* <DEDUP_REMOVED lines=24> */
.L_x_216:
[----:B------:R-:W-:Y:S01]  /*5240*/  @!P1 IADD3 R2, P0, PT, R12, 0x580, RZ ;  /* 0x000005800c029810 */ /* 0x000fe20007f1e0ff */
[----:B------:R-:W-:Y:S01]  /*5250*/  VOTEU.ALL UP0, P1 ;  /* 0x0000000000ff7886 */ /* 0x000fe20000800000 */
[----:B------:R-:W-:Y:S01]  /*5260*/  UMOV UR6, 0x0 ;  /* 0x0000000000067882 */ /* 0x000fe20000000000 */
[----:B------:R-:W-:Y:S01]  /*5270*/  UMOV UR7, 0x10000000 ;  /* 0x1000000000077882 */ /* 0x000fe20000000000 */
[----:B------:R-:W-:Y:S01]  /*5280*/  @!P1 R2UR UR5, R2 ;  /* 0x00000000020592ca */ /* 0x000fe200000e0000 */
[----:B------:R-:W-:Y:S01]  /*5290*/  @!P1 IMAD.X R0, RZ, RZ, R13, P0 ;  /* 0x000000ffff009224 */ /* 0x000fe200000e060d */
[----:B------:R-:W-:Y:S01]  /*52a0*/  @!UP0 UIADD3 UR10, UPT, UPT, UR42, 0xc0, URZ ;  /* 0x000000c02a0a8890 */ /* 0x000fe2000fffe0ff */
[----:B------:R-:W-:Y:S01]  /*52b0*/  VIADD R10, R10, 0x1 ;  /* 0x000000010a0a7836 */ /* 0x000fe20000000000 */
        /* <DEDUP_REMOVED lines=17> */
.L_x_218:
[----:B------:R-:W-:Y:S01]  /*53d0*/  @!P1 IADD3 R2, P0, PT, R12, 0x580, RZ ;  /* 0x000005800c029810 */ /* 0x000fe20007f1e0ff */
[----:B------:R-:W-:Y:S01]  /*53e0*/  VOTEU.ALL UP0, P1 ;  /* 0x0000000000ff7886 */ /* 0x000fe20000800000 */
[----:B------:R-:W-:Y:S01]  /*53f0*/  UMOV UR6, 0x0 ;  /* 0x0000000000067882 */ /* 0x000fe20000000000 */
[----:B------:R-:W-:Y:S01]  /*5400*/  UMOV UR7, 0x10000000 ;  /* 0x1000000000077882 */ /* 0x000fe20000000000 */
[----:B------:R-:W-:Y:S01]  /*5410*/  @!P1 R2UR UR5, R2 ;  /* 0x00000000020592ca */ /* 0x000fe200000e0000 */
[----:B------:R-:W-:Y:S01]  /*5420*/  @!P1 IMAD.X R0, RZ, RZ, R13, P0 ;  /* 0x000000ffff009224 */ /* 0x000fe200000e060d */
[----:B------:R-:W-:Y:S01]  /*5430*/  @!UP0 UIADD3 UR10, UPT, UPT, UR42, 0xe0, URZ ;  /* 0x000000e02a0a8890 */ /* 0x000fe2000fffe0ff */
[----:B------:R-:W-:Y:S01]  /*5440*/  R2UR UR18, R65 ;  /* 0x00000000411272ca */ /* 0x000fe200000e0000 */
[----:B------:R-:W-:Y:S01]  /*5450*/  @!UP0 UIADD3 UR8, UPT, UPT, UR21, 0x6400, URZ ;  /* 0x0000640015088890 */ /* 0x000fe2000fffe0ff */
[----:B------:R-:W-:Y:S01]  /*5460*/  R2UR UR16, R66 ;  /* 0x00000000421072ca */ /* 0x000fe200000e0000 */
[----:B------:R-:W-:Y:S01]  /*5470*/  VOTEU.ALL UP0, P1 ;  /* 0x0000000000ff7886 */ /* 0x000fe20000800000 */
[----:B------:R-:W-:Y:S01]  /*5480*/  @!P1 R2UR UR4, R0 ;  /* 0x00000000000492ca */ /* 0x000fe200000e0000 */
[----:B------:R-:W-:Y:S01]  /*5490*/  UMOV UR9, UR17 ;  /* 0x0000001100097c82 */ /* 0x000fe20008000000 */
[----:B------:R-:W-:Y:S01]  /*54a0*/  UMOV UR11, UR43 ;  /* 0x0000002b000b7c82 */ /* 0x000fe20008000000 */
[----:B------:R-:W-:Y:S01]  /*54b0*/  UMOV UR12, UR36 ;  /* 0x00000024000c7c82 */ /* 0x000fe20008000000 */
[C---:B------:R-:W-:Y:S01]  /*54c0*/  ISETP.NE.AND P0, PT, R10.reuse, 0x2, PT ;  /* 0x000000020a00780c */ /* 0x040fe20003f05270 */
[----:B------:R-:W-:Y:S01]  /*54d0*/  UMOV UR36, UR46 ;  /* 0x0000002e00247c82 */ /* 0x000fe20008000000 */
[----:B------:R-:W-:Y:S01]  /*54e0*/  IMAD.U32 R6, RZ, RZ, UR5 ;  /* 0x00000005ff067e24 */ /* 0x000fe2000f8e00ff */
[----:B------:R-:W-:Y:S01]  /*54f0*/  UPLOP3.LUT UP3, UPT, UPT, UPT, UPT, 0x80, 0x8 ;  /* 0x000000000008789c */ /* 0x000fe20003f6f070 */
[----:B------:R-:W-:Y:S01]  /*5500*/  SEL R0, RZ, 0x1, P0 ;  /* 0x00000001ff007807 */ /* 0x000fe20000000000 */
[----:B------:R-:W-:Y:S01]  /*5510*/  UIADD3 UR31, UPT, UPT, UR13, UR18, URZ ;  /* 0x000000120d1f7290 */ /* 0x000fe2000fffe0ff */
[----:B------:R-:W-:Y:S01]  /*5520*/  SEL R10, R10, RZ, P0 ;  /* 0x000000ff0a0a7207 */ /* 0x000fe20000000000 */
[----:B------:R-:W-:Y:S01]  /*5530*/  UIADD3 UR30, UPT, UPT, UR14, UR16, URZ ;  /* 0x000000100e1e7290 */ /* 0x000fe2000fffe0ff */
[----:B------:R-:W-:Y:S01]  /*5540*/  LOP3.LUT R9, R9, R0, RZ, 0x3c, !PT ;  /* 0x0000000009097212 */ /* 0x000fe200078e3cff */
[----:B-1----:R-:W-:Y:S01]  /*5550*/  IMAD.U32 R7, RZ, RZ, UR4 ;  /* 0x00000004ff077e24 */ /* 0x002fe2000f8e00ff */
[----:B------:R-:W-:Y:S04]  /*5560*/  @!P1 R2UR UR4, R6 ;  /* 0x00000000060492ca */ /* 0x000fe800000e0000 */
[----:B------:R-:W-:Y:S11]  /*5570*/  @!P1 R2UR UR5, R7 ;  /* 0x00000000070592ca */ /* 0x000ff600000e0000 */
[----:B------:R-:W-:Y:S02]  /*5580*/  @!UPT UIADD3 URZ, UPT, UPT, URZ, URZ, URZ ;  /* 0x000000fffffff290 */ /* 0x000fe4000fffe0ff */
[----:B------:R1:W-:Y:S01]  /*5590*/  @!UP0 UTMALDG.3D [UR8], [UR4], desc[UR6] ;  /* 0x00000608040085b4 */ /* 0x0003e20008011000 */
[----:B------:R1:W-:Y:S01]  /*55a0*/  @!P1 SYNCS.ARRIVE.TRANS64.RED.A0TR RZ, [UR21+0x58], R3 ;  /* 0x00005803ffff99a7 */ /* 0x0003e20008300415 */
[----:B------:R-:W-:Y:S01]  /*55b0*/  SYNCS.ARRIVE.TRANS64.RED.A1T0 RZ, [UR29], RZ ;  /* 0x000000ffffff79a7 */ /* 0x000fe2000810041d */
[----:B------:R-:W-:Y:S05]  /*55c0*/  BRA.U UP2, `(.L_x_89) ;  /* 0xffffffe902d87547 */ /* 0x000fea000b83ffff */
[----:B------:R-:W2:Y:S02]  /*55d0*/  SYNCS.PHASECHK.TRANS64.TRYWAIT P0, [UR21+0x60], R5 ;  /* 0x00006005ff0075a7 */ /* 0x000ea40008001115 */
[----:B--2---:R-:W-:Y:S05]  /*55e0*/  @!P0 BRA `(.L_x_90) ;  /* 0x0000006800f48947 */ /* 0x004fea0003800000 */
.L_x_220:
[----:B------:R-:W4:Y:S02]  /*55f0*/  SYNCS.PHASECHK.TRANS64.TRYWAIT P0, [UR21+0x68], R5 ;  /* 0x00006805ff0075a7 */ /* 0x000f240008001115 */
[----:B----4-:R-:W-:Y:S05]  /*5600*/  @!P0 BRA `(.L_x_91) ;  /* 0x0000006c00048947 */ /* 0x010fea0003800000 */
.L_x_222:
[----:B------:R-:W4:Y:S01]  /*5610*/  SYNCS.PHASECHK.TRANS64.TRYWAIT P0, [UR21+0x70], R5 ;  /* 0x00007005ff0075a7 */ /* 0x000f220008001115 */
[----:B--2---:R-:W-:Y:S01]  /*5620*/  HFMA2 R0, -RZ, RZ, 0, 5.9604644775390625e-08 ;  /* 0x00000001ff007431 */ /* 0x004fe200000001ff */
[----:B----4-:R-:W-:Y:S06]  /*5630*/  @!P0 BRA `(.L_x_92) ;  /* 0x0000006c00108947 */ /* 0x010fec0003800000 */
.L_x_224:
[----:B--2---:R-:W-:Y:S02]  /*5640*/  MOV R2, UR21 ;  /* 0x0000001500027c02 */ /* 0x004fe40008000f00 */
[----:B-1----:R-:W-:-:S07]  /*5650*/  SHF.L.U32 R3, R0, 0x1f, RZ ;  /* 0x0000001f00037819 */ /* 0x002fce00000006ff */
.L_x_93:
[----:B-1----:R1:W2:Y:S02]  /*5660*/  SYNCS.PHASECHK.TRANS64.TRYWAIT P0, [R2+URZ+0x78], R3 ;  /* 0x00007803020075a7 */ /* 0x0022a400080011ff */
[----:B--2---:R-:W-:Y:S05]  /*5670*/  @!P0 NANOSLEEP.SYNCS 0x989680 ;  /* 0x009896800000895d */ /* 0x004fea0003900000 */
[----:B------:R-:W2:Y:S02]  /*5680*/  @!P0 SYNCS.PHASECHK.TRANS64 P0, [R2+URZ+0x78], R3 ;  /* 0x00007803020085a7 */ /* 0x000ea400080010ff */
[----:B--23--:R-:W-:Y:S05]  /*5690*/  @P0 EXIT ;  /* 0x000000000000094d */ /* 0x00cfea0003800000 */
[----:B------:R-:W-:Y:S05]  /*56a0*/  BRA `(.L_x_93) ;  /* 0xfffffffc00ec7947 */ /* 0x000fea000383ffff */
.L_x_74:
[----:B------:R-:W-:-:S06]  /*56b0*/  UISETP.GE.AND UP0, UPT, UR18, 0x4, UPT ;  /* 0x000000041200788c */ /* 0x000fcc000bf06270 */
[----:B------:R-:W-:-:S13]  /*56c0*/  PLOP3.LUT P0, PT, PT, PT, UP0, 0x80, 0x8 ;  /* 0x000000000008781c */ /* 0x000fda0003f0f008 */
[----:B-1----:R-:W-:Y:S05]  /*56d0*/  @!P0 EXIT ;  /* 0x000000000000894d */ /* 0x002fea0003800000 */
[----:B------:R-:W1:Y:S08]  /*56e0*/  S2UR UR4, SR_CgaCtaId ;  /* 0x00000000000479c3 */ /* 0x000e700000008800 */
[----:B------:R-:W-:Y:S01]  /*56f0*/  BAR.SYNC.DEFER_BLOCKING 0x6, 0xa0 ;  /* 0x0182800000007b1d */ /* 0x000fe20000010000 */
[C---:B------:R-:W-:Y:S01]  /*5700*/  IMAD.SHL.U32 R5, R75.reuse, 0x20, RZ ;  /* 0x000000204b057824 */ /* 0x040fe200078e00ff */
[C---:B------:R-:W-:Y:S01]  /*5710*/  R2P PR, R75.reuse, 0x6 ;  /* 0x000000064b007804 */ /* 0x040fe20000000000 */
[C---:B------:R-:W-:Y:S01]  /*5720*/  IMAD.SHL.U32 R2, R75.reuse, 0x4, RZ ;  /* 0x000000044b027824 */ /* 0x040fe200078e00ff */
[----:B------:R-:W-:Y:S01]  /*5730*/  CS2R R70, SRZ ;  /* 0x0000000000467805 */ /* 0x000fe2000001ff00 */
[----:B------:R-:W-:Y:S01]  /*5740*/  IMAD.U32 R23, R75, 0x10000, RZ ;  /* 0x000100004b177824 */ /* 0x000fe200078e00ff */
[----:B------:R-:W-:-:S02]  /*5750*/  UMOV UR43, 0x400 ;  /* 0x00000400002b7882 */ /* 0x000fc40000000000 */
[----:B------:R-:W2:Y:S01]  /*5760*/  LDC.64 R60, c[0x0][0x8b0] ;  /* 0x00022c00ff3c7b82 */ /* 0x000ea20000000a00 */
[----:B------:R-:W-:Y:S01]  /*5770*/  LOP3.LUT R3, R5, 0xe0, RZ, 0xc0, !PT ;  /* 0x000000e005037812 */ /* 0x000fe200078ec0ff */
[----:B------:R-:W-:Y:S01]  /*5780*/  IMAD.SHL.U32 R62, R75, 0x10, RZ ;  /* 0x000000104b3e7824 */ /* 0x000fe200078e00ff */
[----:B------:R-:W-:Y:S01]  /*5790*/  LOP3.LUT R5, R5, 0x100, RZ, 0xc0, !PT ;  /* 0x0000010005057812 */ /* 0x000fe200078ec0ff */
[----:B------:R-:W-:Y:S01]  /*57a0*/  IMAD.MOV.U32 R74, RZ, RZ, 0x10 ;  /* 0x00000010ff4a7424 */ /* 0x000fe200078e00ff */
[----:B------:R-:W-:Y:S01]  /*57b0*/  LOP3.LUT R2, R3, 0x1c, R2, 0xf8, !PT ;  /* 0x0000001c03027812 */ /* 0x000fe200078ef802 */
[----:B------:R-:W-:Y:S01]  /*57c0*/  IMAD.MOV.U32 R73, RZ, RZ, 0x20 ;  /* 0x00000020ff497424 */ /* 0x000fe200078e00ff */
[----:B------:R-:W-:Y:S01]  /*57d0*/  SHF.R.U32.HI R3, RZ, 0x2, R75 ;  /* 0x00000002ff037819 */ /* 0x000fe2000001164b */
[----:B------:R-:W3:Y:S01]  /*57e0*/  LDC.64 R42, c[0x0][0x8a8] ;  /* 0x00022a00ff2a7b82 */ /* 0x000ee20000000a00 */
[----:B------:R-:W-:Y:S01]  /*57f0*/  LOP3.LUT R23, R23, 0x600000, RZ, 0xc0, !PT ;  /* 0x0060000017177812 */ /* 0x000fe200078ec0ff */
[----:B------:R-:W-:Y:S01]  /*5800*/  IMAD.MOV.U32 R22, RZ, RZ, RZ ;  /* 0x000000ffff167224 */ /* 0x000fe200078e00ff */
[----:B------:R-:W-:Y:S01]  /*5810*/  LOP3.LUT R62, R5, 0x600, R62, 0xf8, !PT ;  /* 0x00000600053e7812 */ /* 0x000fe200078ef83e */
[----:B------:R-:W-:Y:S01]  /*5820*/  IMAD.MOV.U32 R72, RZ, RZ, RZ ;  /* 0x000000ffff487224 */ /* 0x000fe200078e00ff */
[----:B------:R-:W-:Y:S01]  /*5830*/  LOP3.LUT R3, R2, 0x4, R3, 0x78, !PT ;  /* 0x0000000402037812 */ /* 0x000fe200078e7803 */
[----:B------:R-:W4:Y:S01]  /*5840*/  LDCU UR62, c[0x0][0x370] ;  /* 0x00006e00ff3e77ac */ /* 0x000f220008000800 */
[----:B------:R-:W-:-:S02]  /*5850*/  LOP3.LUT R75, R75, 0x60, RZ, 0xc0, !PT ;  /* 0x000000604b4b7812 */ /* 0x000fc400078ec0ff */
[----:B------:R-:W-:Y:S01]  /*5860*/  LOP3.LUT R62, R62, R3, RZ, 0xfc, !PT ;  /* 0x000000033e3e7212 */ /* 0x000fe200078efcff */
[----:B-1----:R-:W-:Y:S01]  /*5870*/  ULEA UR43, UR4, UR43, 0x18 ;  /* 0x0000002b042b7291 */ /* 0x002fe2000f8ec0ff */
[----:B------:R-:W-:Y:S01]  /*5880*/  SEL R74, R74, 0xfffffff0, !P2 ;  /* 0xfffffff04a4a7807 */ /* 0x000fe20005000000 */
[----:B------:R-:W1:Y:S01]  /*5890*/  LDCU.64 UR4, c[0x0][0x890] ;  /* 0x00011200ff0477ac */ /* 0x000e620008000a00 */
[----:B------:R-:W-:Y:S01]  /*58a0*/  SEL R73, R73, 0xffffffe0, !P1 ;  /* 0xffffffe049497807 */ /* 0x000fe20004800000 */
[----:B------:R-:W2:Y:S05]  /*58b0*/  LDCU.64 UR54, c[0x0][0x348] ;  /* 0x00006900ff3677ac */ /* 0x000eaa0008000a00 */
[----:B------:R-:W4:Y:S01]  /*58c0*/  LDS R0, [UR43+0x140] ;  /* 0x0001402bff007984 */ /* 0x000f220008000800 */
[----:B------:R-:W2:Y:S01]  /*58d0*/  LDCU UR42, c[0x0][0xb0c] ;  /* 0x00016180ff2a77ac */ /* 0x000ea20008000800 */
[----:B------:R-:W2:Y:S01]  /*58e0*/  LDCU UR39, c[0x0][0xb30] ;  /* 0x00016600ff2777ac */ /* 0x000ea20008000800 */
[----:B------:R-:W2:Y:S01]  /*58f0*/  LDCU.64 UR60, c[0x0][0x888] ;  /* 0x00011100ff3c77ac */ /* 0x000ea20008000a00 */
[----:B-1----:R-:W-:Y:S01]  /*5900*/  IMAD.U32 R77, RZ, RZ, UR4 ;  /* 0x00000004ff4d7e24 */ /* 0x002fe2000f8e00ff */
[----:B------:R-:W-:Y:S01]  /*5910*/  UIADD3 UR4, UPT, UPT, UR43, 0x400, URZ ;  /* 0x000004002b047890 */ /* 0x000fe2000fffe0ff */
[----:B------:R-:W-:Y:S01]  /*5920*/  IMAD.U32 R76, RZ, RZ, UR5 ;  /* 0x00000005ff4c7e24 */ /* 0x000fe2000f8e00ff */
[----:B------:R-:W1:Y:S04]  /*5930*/  LDCU.64 UR40, c[0x0][0xb28] ;  /* 0x00016500ff2877ac */ /* 0x000e680008000a00 */
[----:B------:R-:W-:Y:S01]  /*5940*/  IMAD.U32 R68, RZ, RZ, UR4 ;  /* 0x00000004ff447e24 */ /* 0x000fe2000f8e00ff */
[----:B------:R-:W1:Y:S01]  /*5950*/  LDCU.128 UR56, c[0x0][0xb10] ;  /* 0x00016200ff3877ac */ /* 0x000e620008000c00 */
[----:B------:R-:W1:Y:S01]  /*5960*/  LDCU UR53, c[0x0][0x374] ;  /* 0x00006e80ff3577ac */ /* 0x000e620008000800 */
[----:B------:R-:W-:Y:S01]  /*5970*/  UMOV UR52, URZ ;  /* 0x000000ff00347c82 */ /* 0x000fe20008000000 */
[----:B------:R-:W-:Y:S01]  /*5980*/  UMOV UR47, URZ ;  /* 0x000000ff002f7c82 */ /* 0x000fe20008000000 */
[----:B-1234-:R-:W-:-:S07]  /*5990*/  IMAD.IADD R23, R0, 0x1, R23 ;  /* 0x0000000100177824 */ /* 0x01efce00078e0217 */
.L_x_169:
[C---:B------:R-:W-:Y:S02]  /*59a0*/  LEA R3, R70.reuse, UR43, 0x3 ;  /* 0x0000002b46037c11 */ /* 0x040fe4000f8e18ff */
[----:B------:R-:W-:Y:S02]  /*59b0*/  SHF.L.U32 R0, R71, 0x1f, RZ ;  /* 0x0000001f47007819 */ /* 0x000fe400000006ff */
[----:B-1----:R-:W-:Y:S02]  /*59c0*/  LEA R5, R70, UR43, 0x4 ;  /* 0x0000002b46057c11 */ /* 0x002fe4000f8e20ff */
[----:B------:R-:W1:Y:S02]  /*59d0*/  SYNCS.PHASECHK.TRANS64.TRYWAIT P0, [R3+URZ+0x90], R0 ;  /* 0x00009000030075a7 */ /* 0x000e6400080011ff */
[----:B-1----:R-:W-:Y:S05]  /*59e0*/  @!P0 BRA `(.L_x_94) ;  /* 0x00000068003c8947 */ /* 0x002fea0003800000 */
.L_x_225:
[----:B------:R-:W2:Y:S01]  /*59f0*/  LDS.128 R4, [R5+0x120] ;  /* 0x0001200005047984 */ /* 0x000ea20000000c00 */
[----:B------:R-:W-:Y:S01]  /*5a00*/  UISETP.GE.AND UP0, UPT, UR45, 0x1, UPT ;  /* 0x000000012d00788c */ /* 0x000fe2000bf06270 */
[----:B------:R-:W-:Y:S01]  /*5a10*/  @!PT LDS RZ, [RZ] ;  /* 0x00000000fffff984 */ /* 0x000fe20000000800 */
[----:B------:R-:W-:Y:S01]  /*5a20*/  @!PT LDS RZ, [RZ] ;  /* 0x00000000fffff984 */ /* 0x000fe20000000800 */
[----:B------:R-:W-:Y:S01]  /*5a30*/  @!PT LDS RZ, [RZ] ;  /* 0x00000000fffff984 */ /* 0x000fe20000000800 */
[----:B------:R-:W-:Y:S01]  /*5a40*/  @!PT LDS RZ, [RZ] ;  /* 0x00000000fffff984 */ /* 0x000fe20000000800 */
[----:B------:R3:W-:Y:S06]  /*5a50*/  MEMBAR.ALL.CTA ;  /* 0x0000000000007992 */ /* 0x0007ec0000008000 */
[----:B---3--:R-:W3:Y:S01]  /*5a60*/  FENCE.VIEW.ASYNC.S ;  /* 0x00000000000073c6 */ /* 0x008ee20000000000 */
[----:B--2---:R-:W-:Y:S11]  /*5a70*/  LOP3.LUT P0, RZ, R6, 0x1, RZ, 0xc0, !PT ;  /* 0x0000000106ff7812 */ /* 0x004ff6000780c0ff */
[----:B------:R-:W-:Y:S02]  /*5a80*/  @!UPT UIADD3 URZ, UPT, UPT, URZ, URZ, URZ ;  /* 0x000000fffffff290 */ /* 0x000fe4000fffe0ff */
[----:B---3--:R-:W-:Y:S01]  /*5a90*/  VOTEU.ANY UP1, P0 ;  /* 0x0000000000ff7886 */ /* 0x008fe20000020100 */
[----:B------:R-:W-:Y:S01]  /*5aa0*/  PLOP3.LUT P0, PT, PT, PT, UP1, 0x80, 0x8 ;  /* 0x000000000008781c */ /* 0x000fe20003f0f018 */
[----:B------:R-:W-:Y:S06]  /*5ab0*/  UP2UR UR4, UPR, URZ, 0x2 ;  /* 0x00000002ff047883 */ /* 0x000fec0008000000 */
[----:B------:R-:W-:Y:S06]  /*5ac0*/  IMAD.U32 R78, RZ, RZ, UR4 ;  /* 0x00000004ff4e7e24 */ /* 0x000fec000f8e00ff */
[----:B-1----:R-:W-:Y:S02]  /*5ad0*/  @P0 SHF.R.U32.HI R0, RZ, 0x10, R5 ;  /* 0x00000010ff000819 */ /* 0x002fe40000011605 */
        /* <DEDUP_REMOVED lines=12> */
[----:B------:R-:W2:Y:S01]  /*5ba0*/  LDCU UR12, c[0x0][0xb20] ;  /* 0x00016400ff0c77ac */ /* 0x000ea20008000800 */
[----:B------:R-:W-:Y:S02]  /*5bb0*/  UIMAD.WIDE.U32 UR4, UR53, UR59, URZ ;  /* 0x0000003b350472a5 */ /* 0x000fe4000f8e00ff */
[----:B------:R-:W-:Y:S02]  /*5bc0*/  UIMAD.WIDE.U32 UR6, UR62, UR56, URZ ;  /* 0x000000383e0672a5 */ /* 0x000fe4000f8e00ff */
[----:B------:R-:W-:Y:S02]  /*5bd0*/  UISETP.NE.AND UP0, UPT, UR58, 0x1, UPT ;  /* 0x000000013a00788c */ /* 0x000fe4000bf05270 */
[----:B------:R-:W-:Y:S02]  /*5be0*/  UIMAD.WIDE.U32 UR8, UR37, UR59, URZ ;  /* 0x0000003b250872a5 */ /* 0x000fe4000f8e00ff */
[----:B------:R-:W-:Y:S02]  /*5bf0*/  UIMAD.WIDE.U32 UR10, UR38, UR56, URZ ;  /* 0x00000038260a72a5 */ /* 0x000fe4000f8e00ff */
[----:B------:R-:W-:Y:S02]  /*5c00*/  UISETP.NE.AND UP1, UPT, UR42, 0x1, UPT ;  /* 0x000000012a00788c */ /* 0x000fe4000bf25270 */
[----:B------:R-:W-:Y:S01]  /*5c10*/  UISETP.NE.AND UP2, UPT, UR45, 0x1, UPT ;  /* 0x000000012d00788c */ /* 0x000fe2000bf45270 */
[----:B------:R-:W-:Y:S02]  /*5c20*/  UMOV UR4, UR5 ;  /* 0x0000000500047c82 */ /* 0x000fe40008000000 */
[----:B--2---:R-:W-:Y:S03]  /*5c30*/  USHF.R.U32.HI UR5, URZ, UR12, UR4 ;  /* 0x0000000cff057299 */ /* 0x004fe60008011604 */
[----:B------:R-:W-:Y:S02]  /*5c40*/  UMOV UR4, UR7 ;  /* 0x0000000700047c82 */ /* 0x000fe40008000000 */
[----:B------:R-:W-:Y:S02]  /*5c50*/  USHF.R.U32.HI UR7, URZ, UR57, UR4 ;  /* 0x00000039ff077299 */ /* 0x000fe40008011604 */
[----:B------:R-:W-:Y:S02]  /*5c60*/  USEL UR4, UR53, UR5, !UP0 ;  /* 0x0000000535047287 */ /* 0x000fe4000c000000 */
[----:B------:R-:W-:Y:S01]  /*5c70*/  USEL UR7, UR62, UR7, !UP1 ;  /* 0x000000073e077287 */ /* 0x000fe2000c800000 */
[----:B------:R-:W-:Y:S01]  /*5c80*/  UMOV UR5, UR9 ;  /* 0x0000000900057c82 */ /* 0x000fe20008000000 */
[----:B------:R-:W-:Y:S02]  /*5c90*/  UIMAD.WIDE.U32 UR8, UR4, UR40, URZ ;  /* 0x00000028040872a5 */ /* 0x000fe4000f8e00ff */
[----:B------:R-:W-:Y:S03]  /*5ca0*/  USHF.R.U32.HI UR6, URZ, UR12, UR5 ;  /* 0x0000000cff067299 */ /* 0x000fe60008011605 */
[----:B------:R-:W-:Y:S01]  /*5cb0*/  UMOV UR5, UR11 ;  /* 0x0000000b00057c82 */ /* 0x000fe20008000000 */
[----:B------:R-:W-:Y:S02]  /*5cc0*/  UIMAD.WIDE.U32 UR10, UR7, UR40, URZ ;  /* 0x00000028070a72a5 */ /* 0x000fe4000f8e00ff */
[----:B------:R-:W-:Y:S02]  /*5cd0*/  USHF.R.U32.HI UR12, URZ, UR57, UR5 ;  /* 0x00000039ff0c7299 */ /* 0x000fe40008011605 */
[----:B------:R-:W-:Y:S01]  /*5ce0*/  USEL UR6, UR37, UR6, !UP0 ;  /* 0x0000000625067287 */ /* 0x000fe2000c000000 */
[----:B------:R-:W-:Y:S02]  /*5cf0*/  UMOV UR5, UR9 ;  /* 0x0000000900057c82 */ /* 0x000fe40008000000 */
[----:B------:R-:W-:Y:S01]  /*5d00*/  UMOV UR10, UR11 ;  /* 0x0000000b000a7c82 */ /* 0x000fe20008000000 */
[----:B------:R-:W-:Y:S02]  /*5d10*/  @UP2 USHF.R.U32.HI UR4, URZ, UR41, UR5 ;  /* 0x00000029ff042299 */ /* 0x000fe40008011605 */
[----:B------:R-:W-:Y:S02]  /*5d20*/  @UP2 USHF.R.U32.HI UR7, URZ, UR41, UR10 ;  /* 0x00000029ff072299 */ /* 0x000fe4000801160a */
[----:B------:R-:W-:Y:S02]  /*5d30*/  UIMAD UR4, UR45, UR4, URZ ;  /* 0x000000042d0472a4 */ /* 0x000fe4000f8e02ff */
[----:B------:R-:W-:Y:S02]  /*5d40*/  UIMAD.WIDE.U32 UR10, UR6, UR40, URZ ;  /* 0x00000028060a72a5 */ /* 0x000fe4000f8e00ff */
[----:B------:R-:W-:Y:S02]  /*5d50*/  USEL UR5, UR38, UR12, !UP1 ;  /* 0x0000000c26057287 */ /* 0x000fe4000c800000 */
[----:B------:R-:W-:Y:S02]  /*5d60*/  UIMAD UR8, UR45, UR7, URZ ;  /* 0x000000072d0872a4 */ /* 0x000fe4000f8e02ff */
[----:B------:R-:W-:Y:S03]  /*5d70*/  UISETP.GE.AND UP0, UPT, UR6, UR4, UPT ;  /* 0x000000040600728c */ /* 0x000fe6000bf06270 */
[----:B------:R-:W-:Y:S01]  /*5d80*/  UMOV UR4, UR11 ;  /* 0x0000000b00047c82 */ /* 0x000fe20008000000 */
[----:B------:R-:W-:Y:S02]  /*5d90*/  UISETP.GE.OR UP0, UPT, UR5, UR8, UP0 ;  /* 0x000000080500728c */ /* 0x000fe40008706670 */
[----:B------:R-:W-:Y:S02]  /*5da0*/  USHF.R.U32.HI UR4, URZ, UR41, UR4 ;  /* 0x00000029ff047299 */ /* 0x000fe40008011604 */
[----:B------:R-:W-:Y:S02]  /*5db0*/  UIMAD.WIDE.U32 UR8, UR5, UR40, URZ ;  /* 0x00000028050872a5 */ /* 0x000fe4000f8e00ff */
[----:B------:R-:W-:Y:S02]  /*5dc0*/  USEL UR11, UR6, UR4, !UP2 ;  /* 0x00000004060b7287 */ /* 0x000fe4000d000000 */
[----:B------:R-:W-:Y:S02]  /*5dd0*/  UIADD3 UR8, UPT, UPT, -UR5, URZ, URZ ;  /* 0x000000ff05087290 */ /* 0x000fe4000fffe1ff */
[----:B------:R-:W-:Y:S01]  /*5de0*/  UIADD3 UR10, UPT, UPT, -UR11, URZ, URZ ;  /* 0x000000ff0b0a7290 */ /* 0x000fe2000fffe1ff */
[----:B------:R-:W-:Y:S01]  /*5df0*/  @!UP0 UMOV UR4, UR9 ;  /* 0x0000000900048c82 */ /* 0x000fe20008000000 */
[----:B------:R-:W-:Y:S02]  /*5e00*/  UIADD3 UR9, UPT, UPT, -UR6, URZ, URZ ;  /* 0x000000ff06097290 */ /* 0x000fe4000fffe1ff */
[----:B------:R-:W-:Y:S02]  /*5e10*/  @!UP0 USHF.R.U32.HI UR4, URZ, UR41, UR4 ;  /* 0x00000029ff048299 */ /* 0x000fe40008011604 */
[----:B------:R-:W-:Y:S02]  /*5e20*/  UIMAD UR10, UR45, UR10, UR6 ;  /* 0x0000000a2d0a72a4 */ /* 0x000fe4000f8e0206 */
[----:B------:R-:W-:Y:S04]  /*5e30*/  @!UP0 USEL UR4, UR5, UR4, !UP2 ;  /* 0x0000000405048287 */ /* 0x000fe8000d000000 */
[----:B------:R-:W-:Y:S02]  /*5e40*/  @!UP0 UIMAD UR10, UR7, UR10, UR4 ;  /* 0x0000000a070a82a4 */ /* 0x000fe4000f8e0204 */
[----:B------:R-:W-:Y:S02]  /*5e50*/  @!UP0 UIADD3 UR11, UPT, UPT, UR11, -UR4, URZ ;  /* 0x800000040b0b8290 */ /* 0x000fe4000fffe0ff */
[----:B------:R-:W-:Y:S02]  /*5e60*/  UIMAD UR7, UR42, UR8, UR38 ;  /* 0x000000082a0772a4 */ /* 0x000fe4000f8e0226 */
[----:B------:R-:W-:Y:S02]  /*5e70*/  @!UP0 UIMAD UR6, UR11, UR45, UR5 ;  /* 0x0000002d0b0682a4 */ /* 0x000fe4000f8e0205 */
[----:B------:R-:W-:Y:S01]  /*5e80*/  UIMAD UR4, UR58, UR9, UR37 ;  /* 0x000000093a0472a4 */ /* 0x000fe2000f8e0225 */
[----:B------:R-:W-:Y:S02]  /*5e90*/  @!UP0 UMOV UR5, UR10 ;  /* 0x0000000a00058c82 */ /* 0x000fe40008000000 */
[----:B------:R-:W-:Y:S02]  /*5ea0*/  UIMAD UR38, UR5, UR42, UR7 ;  /* 0x0000002a052672a4 */ /* 0x000fe4000f8e0207 */
[----:B------:R-:W-:Y:S11]  /*5eb0*/  UIMAD UR37, UR6, UR58, UR4 ;  /* 0x0000003a062572a4 */ /* 0x000ff6000f8e0204 */
[----:B------:R-:W-:Y:S01]  /*5ec0*/  @!UPT UIADD3 URZ, UPT, UPT, URZ, URZ, URZ ;  /* 0x000000fffffff290 */ /* 0x000fe2000fffe0ff */
.L_x_95:
[----:B------:R-:W-:Y:S01]  /*5ed0*/  UISETP.NE.AND UP0, UPT, UR39, 0x1, UPT ;  /* 0x000000012700788c */ /* 0x000fe2000bf05270 */
[----:B------:R-:W-:Y:S01]  /*5ee0*/  LOP3.LUT P0, RZ, R68, 0x3f0, RZ, 0xc0, !PT ;  /* 0x000003f044ff7812 */ /* 0x000fe2000780c0ff */
[----:B------:R-:W-:Y:S01]  /*5ef0*/  USHF.L.U32 UR50, UR30, 0x6, URZ ;  /* 0x000000061e327899 */ /* 0x000fe200080006ff */
[----:B------:R-:W-:Y:S01]  /*5f00*/  BSSY.RECONVERGENT B6, `(.L_x_96) ;  /* 0x0000034000067945 */ /* 0x000fe20003800200 */
[----:B------:R-:W-:Y:S01]  /*5f10*/  USHF.L.U32 UR49, UR31, 0x8, URZ ;  /* 0x000000081f317899 */ /* 0x000fe200080006ff */
[----:B------:R-:W-:Y:S06]  /*5f20*/  IADD3 R70, PT, PT, R70, 0x1, RZ ;  /* 0x0000000146467810 */ /* 0x000fec0007ffe0ff */
[----:B------:R-:W2:Y:S01]  /*5f30*/  @!UP0 LDCU.128 UR12, c[0x0][0xb10] ;  /* 0x00016200ff0c87ac */ /* 0x000ea20008000c00 */
[----:B------:R-:W3:Y:S01]  /*5f40*/  @!UP0 LDCU UR5, c[0x0][0xb0c] ;  /* 0x00016180ff0587ac */ /* 0x000ee20008000800 */
[----:B------:R-:W4:Y:S01]  /*5f50*/  @!UP0 LDCU UR10, c[0x0][0xb20] ;  /* 0x00016400ff0a87ac */ /* 0x000f220008000800 */
[----:B--2---:R-:W-:Y:S02]  /*5f60*/  UIMAD.WIDE.U32 UR8, UR38, UR12, URZ ;  /* 0x0000000c260872a5 */ /* 0x004fe4000f8e00ff */
[----:B------:R-:W-:Y:S02]  /*5f70*/  UIMAD.WIDE.U32 UR6, UR37, UR15, URZ ;  /* 0x0000000f250672a5 */ /* 0x000fe4000f8e00ff */
[----:B------:R-:W-:Y:S03]  /*5f80*/  @!UP0 UISETP.NE.AND UP1, UPT, UR14, 0x1, UPT ;  /* 0x000000010e00888c */ /* 0x000fe6000bf25270 */
[----:B------:R-:W-:Y:S01]  /*5f90*/  @!UP0 UMOV UR4, UR9 ;  /* 0x0000000900048c82 */ /* 0x000fe20008000000 */
[----:B---3--:R-:W-:Y:S02]  /*5fa0*/  @!UP0 UISETP.NE.AND UP2, UPT, UR5, 0x1, UPT ;  /* 0x000000010500888c */ /* 0x008fe4000bf45270 */
[----:B------:R-:W-:Y:S01]  /*5fb0*/  @!UP0 USHF.R.U32.HI UR4, URZ, UR13, UR4 ;  /* 0x0000000dff048299 */ /* 0x000fe20008011604 */
[----:B------:R-:W-:Y:S02]  /*5fc0*/  @!UP0 UMOV UR6, UR7 ;  /* 0x0000000700068c82 */ /* 0x000fe40008000000 */
[----:B----4-:R-:W-:Y:S02]  /*5fd0*/  @!UP0 USHF.R.U32.HI UR6, URZ, UR10, UR6 ;  /* 0x0000000aff068299 */ /* 0x010fe40008011606 */
[----:B------:R-:W-:Y:S02]  /*5fe0*/  @!UP0 USEL UR7, UR38, UR4, !UP2 ;  /* 0x0000000426078287 */ /* 0x000fe4000d000000 */
[----:B------:R-:W-:Y:S04]  /*5ff0*/  @!UP0 USEL UR6, UR37, UR6, !UP1 ;  /* 0x0000000625068287 */ /* 0x000fe8000c800000 */
[----:B------:R-:W-:Y:S02]  /*6000*/  @!UP0 UIADD3 UR4, UPT, UPT, -UR7, UR6, URZ ;  /* 0x0000000607048290 */ /* 0x000fe4000fffe1ff */
[----:B------:R-:W-:Y:S02]  /*6010*/  @!UP0 UIADD3 UR6, UPT, UPT, UR7, -UR6, URZ ;  /* 0x8000000607068290 */ /* 0x000fe4000fffe0ff */
[----:B------:R-:W-:Y:S02]  /*6020*/  @!UP0 UIMAD UR38, UR4, UR5, UR38 ;  /* 0x00000005042682a4 */ /* 0x000fe4000f8e0226 */
[----:B------:R-:W-:Y:S01]  /*6030*/  @!UP0 UIMAD UR37, UR6, UR14, UR37 ;  /* 0x0000000e062582a4 */ /* 0x000fe2000f8e0225 */
[----:B------:R-:W-:Y:S11]  /*6040*/  @!P0 BRA `(.L_x_97) ;  /* 0x00000000007c8947 */ /* 0x000ff60003800000 */
[----:B------:R-:W2:Y:S01]  /*6050*/  LDCU.64 UR8, c[0x4][0x80] ;  /* 0x01001000ff0877ac */ /* 0x000ea20008000a00 */
[----:B------:R-:W-:Y:S01]  /*6060*/  MOV R2, 0x0 ;  /* 0x0000000000027802 */ /* 0x000fe20000000f00 */
[----:B------:R-:W-:Y:S02]  /*6070*/  HFMA2 R12, -RZ, RZ, 0, 5.9604644775390625e-08 ;  /* 0x00000001ff0c7431 */ /* 0x000fe400000001ff */
[----:B------:R-:W-:Y:S01]  /*6080*/  IMAD.MOV.U32 R8, RZ, RZ, 0x70 ;  /* 0x00000070ff087424 */ /* 0x000fe200078e00ff */
[----:B------:R3:W4:Y:S01]  /*6090*/  LDC.64 R14, c[0x4][R2] ;  /* 0x01000000020e7b82 */ /* 0x0007220000000a00 */
[----:B------:R-:W1:Y:S01]  /*60a0*/  LDCU.64 UR6, c[0x4][0x88] ;  /* 0x01001100ff0677ac */ /* 0x000e620008000a00 */
[----:B------:R-:W-:Y:S01]  /*60b0*/  IMAD.MOV.U32 R13, RZ, RZ, RZ ;  /* 0x000000ffff0d7224 */ /* 0x000fe200078e00ff */
[----:B------:R-:W1:Y:S01]  /*60c0*/  LDCU.64 UR4, c[0x4][0x8] ;  /* 0x01000100ff0477ac */ /* 0x000e620008000a00 */
[----:B--2---:R-:W-:Y:S01]  /*60d0*/  MOV R5, UR9 ;  /* 0x0000000900057c02 */ /* 0x004fe20008000f00 */
[----:B------:R-:W-:Y:S01]  /*60e0*/  IMAD.U32 R4, RZ, RZ, UR8 ;  /* 0x00000008ff047e24 */ /* 0x000fe2000f8e00ff */
[----:B-1----:R-:W-:Y:S01]  /*60f0*/  MOV R7, UR7 ;  /* 0x0000000700077c02 */ /* 0x002fe20008000f00 */
[----:B------:R-:W-:Y:S01]  /*6100*/  IMAD.U32 R6, RZ, RZ, UR6 ;  /* 0x00000006ff067e24 */ /* 0x000fe2000f8e00ff */
[----:B------:R-:W-:Y:S01]  /*6110*/  MOV R11, UR5 ;  /* 0x00000005000b7c02 */ /* 0x000fe20008000f00 */
[----:B------:R-:W-:Y:S02]  /*6120*/  IMAD.U32 R10, RZ, RZ, UR4 ;  /* 0x00000004ff0a7e24 */ /* 0x000fe4000f8e00ff */
[----:B------:R-:W-:Y:S07]  /*6130*/  LEPC R20, `(.L_x_98) ;  /* 0x000000001014794e */ /* 0x000fee0000000000 */
[----:B---345:R-:W-:Y:S05]  /*6140*/  CALL.ABS.NOINC R14 ;  /* 0x000000000e007343 */ /* 0x038fea0003c00000 */
.L_x_98:
[----:B------:R-:W1:Y:S01]  /*6150*/  LDCU.64 UR8, c[0x4][0x80] ;  /* 0x01001000ff0877ac */ /* 0x000e620008000a00 */
[----:B------:R-:W2:Y:S01]  /*6160*/  LDC.64 R2, c[0x4][R2] ;  /* 0x0100000002027b82 */ /* 0x000ea20000000a00 */
[----:B------:R-:W-:Y:S02]  /*6170*/  HFMA2 R12, -RZ, RZ, 0, 5.9604644775390625e-08 ;  /* 0x00000001ff0c7431 */ /* 0x000fe400000001ff */
[----:B------:R-:W-:Y:S02]  /*6180*/  IMAD.MOV.U32 R8, RZ, RZ, 0x70 ;  /* 0x00000070ff087424 */ /* 0x000fe400078e00ff */
[----:B------:R-:W-:Y:S01]  /*6190*/  IMAD.MOV.U32 R13, RZ, RZ, RZ ;  /* 0x000000ffff0d7224 */ /* 0x000fe200078e00ff */
[----:B------:R-:W3:Y:S01]  /*61a0*/  LDCU.64 UR6, c[0x4][0x88] ;  /* 0x01001100ff0677ac */ /* 0x000ee20008000a00 */
[----:B------:R-:W4:Y:S01]  /*61b0*/  LDCU.64 UR4, c[0x4][0x8] ;  /* 0x01000100ff0477ac */ /* 0x000f220008000a00 */
[----:B-1----:R-:W-:Y:S02]  /*61c0*/  MOV R4, UR8 ;  /* 0x0000000800047c02 */ /* 0x002fe40008000f00 */
[----:B------:R-:W-:Y:S02]  /*61d0*/  MOV R5, UR9 ;  /* 0x0000000900057c02 */ /* 0x000fe40008000f00 */
[----:B---3--:R-:W-:Y:S01]  /*61e0*/  MOV R7, UR7 ;  /* 0x0000000700077c02 */ /* 0x008fe20008000f00 */
[----:B------:R-:W-:Y:S01]  /*61f0*/  IMAD.U32 R6, RZ, RZ, UR6 ;  /* 0x00000006ff067e24 */ /* 0x000fe2000f8e00ff */
[----:B----4-:R-:W-:Y:S01]  /*6200*/  MOV R11, UR5 ;  /* 0x00000005000b7c02 */ /* 0x010fe20008000f00 */
[----:B------:R-:W-:Y:S02]  /*6210*/  IMAD.U32 R10, RZ, RZ, UR4 ;  /* 0x00000004ff0a7e24 */ /* 0x000fe4000f8e00ff */
[----:B------:R-:W-:Y:S07]  /*6220*/  LEPC R20, `(.L_x_97) ;  /* 0x000000001014794e */ /* 0x000fee0000000000 */
[----:B--2---:R-:W-:Y:S05]  /*6230*/  CALL.ABS.NOINC R2 ;  /* 0x0000000002007343 */ /* 0x004fea0003c00000 */
.L_x_97:
[----:B------:R-:W-:Y:S05]  /*6240*/  BSYNC.RECONVERGENT B6 ;  /* 0x0000000000067941 */ /* 0x000fea0003800200 */
.L_x_96:
[----:B------:R-:W-:Y:S02]  /*6250*/  R2UR UR6, R67 ;  /* 0x00000000430672ca */ /* 0x000fe400000e0000 */
[----:B------:R-:W-:Y:S02]  /*6260*/  R2UR UR5, R77 ;  /* 0x000000004d0572ca */ /* 0x000fe400000e0000 */
[----:B------:R-:W-:Y:S02]  /*6270*/  R2UR UR4, R76 ;  /* 0x000000004c0472ca */ /* 0x000fe400000e0000 */
[----:B------:R-:W-:Y:S02]  /*6280*/  ISETP.NE.U32.AND P4, PT, R60, RZ, PT ;  /* 0x000000ff3c00720c */ /* 0x000fe40003f85070 */
[----:B------:R-:W-:Y:S02]  /*6290*/  ISETP.NE.U32.AND P2, PT, RZ, UR60, PT ;  /* 0x0000003cff007c0c */ /* 0x000fe4000bf45070 */
[----:B------:R-:W-:Y:S02]  /*62a0*/  ISETP.NE.AND.EX P4, PT, R61, RZ, PT, P4 ;  /* 0x000000ff3d00720c */ /* 0x000fe40003f85340 */
[----:B------:R-:W-:Y:S01]  /*62b0*/  ISETP.NE.AND.EX P2, PT, RZ, UR61, PT, P2 ;  /* 0x0000003dff007c0c */ /* 0x000fe2000bf45320 */
[----:B------:R-:W-:Y:S02]  /*62c0*/  UISETP.NE.AND UP2, UPT, UR6, URZ, UPT ;  /* 0x000000ff0600728c */ /* 0x000fe4000bf45270 */
[----:B------:R-:W-:Y:S04]  /*62d0*/  UISETP.NE.U32.AND UP0, UPT, UR5, URZ, UPT ;  /* 0x000000ff0500728c */ /* 0x000fe8000bf05070 */
[----:B------:R-:W-:Y:S01]  /*62e0*/  UISETP.NE.AND.EX UP1, UPT, UR4, URZ, UPT, UP0 ;  /* 0x000000ff0400728c */ /* 0x000fe2000bf25300 */
[----:B------:R-:W-:Y:S01]  /*62f0*/  PLOP3.LUT P1, PT, PT, PT, UP2, 0x80, 0x8 ;  /* 0x000000000008781c */ /* 0x000fe20003f2f028 */
[----:B------:R-:W-:Y:S03]  /*6300*/  UPLOP3.LUT UP0, UPT, UPT, UPT, UPT, 0x40, 0x4 ;  /* 0x000000000004789c */ /* 0x000fe60003f0e870 */
[----:B------:R-:W-:Y:S06]  /*6310*/  @UP2 UPLOP3.LUT UP0, UPT, UPT, UPT, UP1, 0x80, 0x8 ;  /* 0x000000000008289c */ /* 0x000fec0003f0f010 */
[----:B------:R-:W-:Y:S01]  /*6320*/  PLOP3.LUT P0, PT, PT, PT, UP0, 0x80, 0x8 ;  /* 0x000000000008781c */ /* 0x000fe20003f0f008 */
[----:B------:R-:W-:Y:S01]  /*6330*/  @!UPT UIADD3 URZ, UPT, UPT, URZ, URZ, URZ ;  /* 0x000000fffffff290 */ /* 0x000fe2000fffe0ff */
[----:B------:R-:W-:Y:S11]  /*6340*/  BRA.U !UP1, `(.L_x_99) ;  /* 0x0000000109407547 */ /* 0x000ff6000b800000 */
[----:B------:R-:W-:Y:S01]  /*6350*/  UISETP.NE.U32.AND UP0, UPT, UR60, URZ, UPT ;  /* 0x000000ff3c00728c */ /* 0x000fe2000bf05070 */
[----:B------:R-:W-:Y:S01]  /*6360*/  R2UR UR6, R77 ;  /* 0x000000004d0672ca */ /* 0x000fe200000e0000 */
[----:B------:R-:W2:Y:S01]  /*6370*/  LDCU.64 UR8, c[0x0][0x358] ;  /* 0x00006b00ff0877ac */ /* 0x000ea20008000a00 */
[----:B------:R-:W-:Y:S02]  /*6380*/  HFMA2 R63, -RZ, RZ, 0, 5.9604644775390625e-08 ;  /* 0x00000001ff3f7431 */ /* 0x000fe400000001ff */
[----:B-1----:R-:W-:Y:S01]  /*6390*/  IMAD.MOV.U32 R0, RZ, RZ, 0x1 ;  /* 0x00000001ff007424 */ /* 0x002fe200078e00ff */
[----:B------:R-:W-:Y:S06]  /*63a0*/  UISETP.NE.AND.EX UP0, UPT, UR61, URZ, UPT, UP0 ;  /* 0x000000ff3d00728c */ /* 0x000fec000bf05300 */
[----:B------:R-:W-:Y:S05]  /*63b0*/  PLOP3.LUT P3, PT, PT, PT, UP0, 0x80, 0x8 ;  /* 0x000000000008781c */ /* 0x000fea0003f6f008 */
[----:B------:R-:W1:Y:S01]  /*63c0*/  @UP0 LDCU.64 UR4, c[0x0][0x888] ;  /* 0x00011100ff0407ac */ /* 0x000e620008000a00 */
[----:B------:R-:W-:Y:S07]  /*63d0*/  @UP0 UIMAD UR6, UR36, UR6, URZ ;  /* 0x00000006240602a4 */ /* 0x000fee000f8e02ff */
[----:B------:R-:W-:Y:S01]  /*63e0*/  @!P3 PRMT R63, R0, 0x7610, R63 ;  /* 0x00007610003fb816 */ /* 0x000fe2000000003f */
[----:B-1----:R-:W-:Y:S06]  /*63f0*/  @UP0 UIMAD.WIDE UR4, UR6, 0x4, UR4 ;  /* 0x00000004060408a5 */ /* 0x002fec000f8e0204 */
[----:B------:R-:W-:Y:S02]  /*6400*/  IMAD.U32 R2, RZ, RZ, UR4 ;  /* 0x00000004ff027e24 */ /* 0x000fe4000f8e00ff */
[----:B------:R-:W-:Y:S03]  /*6410*/  IMAD.U32 R3, RZ, RZ, UR5 ;  /* 0x00000005ff037e24 */ /* 0x000fe6000f8e00ff */
[----:B------:R-:W1:Y:S02]  /*6420*/  @!UP0 LDCU UR4, c[0x0][0x880] ;  /* 0x00011000ff0487ac */ /* 0x000e640008000800 */
[----:B--2--5:R2:W5:Y:S02]  /*6430*/  @P3 LDG.E R27, desc[UR8][R2.64] ;  /* 0x00000008021b3981 */ /* 0x024564000c1e1900 */
[----:B-12---:R-:W-:Y:S02]  /*6440*/  @!P3 MOV R27, UR4 ;  /* 0x00000004001bbc02 */ /* 0x006fe40008000f00 */
.L_x_99:
[----:B------:R-:W-:Y:S05]  /*6450*/  @!P4 BRA `(.L_x_100) ;  /* 0x000000000024c947 */ /* 0x000fea0003800000 */
[----:B------:R-:W-:Y:S01]  /*6460*/  ISETP.NE.U32.AND P3, PT, R42, RZ, PT ;  /* 0x000000ff2a00720c */ /* 0x000fe20003f65070 */
[----:B------:R-:W2:Y:S03]  /*6470*/  LDCU.64 UR4, c[0x0][0x358] ;  /* 0x00006b00ff0477ac */ /* 0x000ea60008000a00 */
[----:B------:R-:W-:Y:S11]  /*6480*/  ISETP.NE.AND.EX P3, PT, R43, RZ, PT, P3 ;  /* 0x000000ff2b00720c */ /* 0x000ff60003f65330 */
[----:B------:R-:W-:Y:S02]  /*6490*/  @!UPT UIADD3 URZ, UPT, UPT, URZ, URZ, URZ ;  /* 0x000000fffffff290 */ /* 0x000fe4000fffe0ff */
[----:B------:R-:W3:Y:S01]  /*64a0*/  @P3 LDC.64 R2, c[0x0][0x8a8] ;  /* 0x00022a00ff023b82 */ /* 0x000ee20000000a00 */
[----:B-1----:R-:W-:Y:S04]  /*64b0*/  @P3 IMAD R0, R60, UR36, RZ ;  /* 0x000000243c003c24 */ /* 0x002fe8000f8e02ff */
[----:B---3--:R-:W-:Y:S05]  /*64c0*/  @P3 IMAD.WIDE R2, R0, 0x4, R2 ;  /* 0x0000000400023825 */ /* 0x008fea00078e0202 */
[----:B--2--5:R2:W5:Y:S02]  /*64d0*/  @P3 LDG.E R24, desc[UR4][R2.64] ;  /* 0x0000000402183981 */ /* 0x024564000c1e1900 */
[----:B--2---:R-:W3:Y:S02]  /*64e0*/  @!P3 LDC R24, c[0x0][0x8a0] ;  /* 0x00022800ff18bb82 */ /* 0x004ee40000000800 */
.L_x_100:
[----:B-----5:R-:W-:Y:S01]  /*64f0*/  FSETP.NEU.AND P3, PT, R27, RZ, PT ;  /* 0x000000ff1b00720b */ /* 0x020fe20003f6d000 */
[----:B------:R-:W-:Y:S01]  /*6500*/  IMAD.SHL.U32 R86, R62, 0x4, RZ ;  /* 0x000000043e567824 */ /* 0x000fe200078e00ff */
[----:B------:R-:W-:Y:S01]  /*6510*/  SEL R5, RZ, 0xffffffff, P2 ;  /* 0xffffffffff057807 */ /* 0x000fe20001000000 */
[----:B------:R-:W-:Y:S01]  /*6520*/  BSSY B1, `(.L_x_101) ;  /* 0x0000043000017945 */ /* 0x000fe20003800000 */
[----:B------:R-:W-:Y:S01]  /*6530*/  @P1 LOP3.LUT P2, RZ, R63, 0xff, RZ, 0xc0, !PT ;  /* 0x000000ff3fff1812 */ /* 0x000fe2000784c0ff */
[----:B------:R-:W-:Y:S01]  /*6540*/  VIADD R81, R86, UR43 ;  /* 0x0000002b56517c36 */ /* 0x000fe20008000000 */
[----:B------:R-:W-:Y:S01]  /*6550*/  @P1 SEL R2, RZ, 0xffffffff, P3 ;  /* 0xffffffffff021807 */ /* 0x000fe20001800000 */
[----:B------:R-:W-:Y:S01]  /*6560*/  IMAD.MOV.U32 R87, RZ, RZ, 0x1 ;  /* 0x00000001ff577424 */ /* 0x000fe200078e00ff */
[----:B------:R-:W-:Y:S01]  /*6570*/  LEA R82, R22, UR43, 0x3 ;  /* 0x0000002b16527c11 */ /* 0x000fe2000f8e18ff */
[----:B------:R-:W-:Y:S01]  /*6580*/  IMAD.MOV.U32 R85, RZ, RZ, RZ ;  /* 0x000000ffff557224 */ /* 0x000fe200078e00ff */
[----:B------:R-:W-:Y:S02]  /*6590*/  @P0 SEL R2, R5, R2, !P2 ;  /* 0x0000000205020207 */ /* 0x000fe40005000000 */
[----:B------:R-:W-:Y:S02]  /*65a0*/  CS2R R46, SRZ ;  /* 0x00000000002e7805 */ /* 0x000fe4000001ff00 */
[----:B------:R-:W-:Y:S02]  /*65b0*/  SHF.L.U32 R3, R72, 0x1f, RZ ;  /* 0x0000001f48037819 */ /* 0x000fe400000006ff */
[----:B------:R-:W-:Y:S02]  /*65c0*/  CS2R R44, SRZ ;  /* 0x00000000002c7805 */ /* 0x000fe4000001ff00 */
[----:B------:R-:W-:Y:S02]  /*65d0*/  @P1 LOP3.LUT R2, R2, 0x1, RZ, 0xc0, !PT ;  /* 0x0000000102021812 */ /* 0x000fe400078ec0ff */
[----:B------:R-:W-:Y:S02]  /*65e0*/  CS2R R50, SRZ ;  /* 0x0000000000327805 */ /* 0x000fe4000001ff00 */
[----:B------:R-:W-:Y:S02]  /*65f0*/  PLOP3.LUT P2, PT, PT, PT, UP1, 0x80, 0x8 ;  /* 0x000000000008781c */ /* 0x000fe40003f4f018 */
[----:B------:R-:W-:Y:S02]  /*6600*/  CS2R R48, SRZ ;  /* 0x0000000000307805 */ /* 0x000fe4000001ff00 */
[----:B------:R-:W-:Y:S02]  /*6610*/  ISETP.NE.U32.OR P6, PT, R2, 0x1, !P1 ;  /* 0x000000010200780c */ /* 0x000fe40004fc5470 */
[----:B------:R-:W-:Y:S02]  /*6620*/  CS2R R54, SRZ ;  /* 0x0000000000367805 */ /* 0x000fe4000001ff00 */
[C---:B------:R-:W-:Y:S02]  /*6630*/  LEA.HI R25, R22.reuse, R22, RZ, 0x1 ;  /* 0x0000001616197211 */ /* 0x040fe400078f08ff */
[----:B------:R-:W-:Y:S02]  /*6640*/  CS2R R52, SRZ ;  /* 0x0000000000347805 */ /* 0x000fe4000001ff00 */
[----:B------:R-:W-:Y:S02]  /*6650*/  LOP3.LUT P4, R69, R63, 0xff, RZ, 0xc0, !PT ;  /* 0x000000ff3f457812 */ /* 0x000fe4000788c0ff */
[----:B------:R-:W-:Y:S02]  /*6660*/  CS2R R58, SRZ ;  /* 0x00000000003a7805 */ /* 0x000fe4000001ff00 */
[----:B------:R-:W-:Y:S01]  /*6670*/  SEL R2, RZ, 0xffffffff, P3 ;  /* 0xffffffffff027807 */ /* 0x000fe20001800000 */
[C---:B-1----:R-:W-:Y:S01]  /*6680*/  IMAD.SHL.U32 R0, R25.reuse, 0x80, RZ ;  /* 0x0000008019007824 */ /* 0x042fe200078e00ff */
[----:B------:R-:W-:Y:S02]  /*6690*/  LOP3.LUT R25, R25, 0xffe, RZ, 0xc0, !PT ;  /* 0x00000ffe19197812 */ /* 0x000fe400078ec0ff */
[----:B------:R-:W-:Y:S02]  /*66a0*/  CS2R R56, SRZ ;  /* 0x0000000000387805 */ /* 0x000fe4000001ff00 */
[----:B------:R-:W-:Y:S01]  /*66b0*/  P2R R79, PR, RZ, 0x40 ;  /* 0x00000040ff4f7803 */ /* 0x000fe20000000000 */
[----:B------:R-:W-:Y:S01]  /*66c0*/  VIADD R35, R81, 0x400 ;  /* 0x0000040051237836 */ /* 0x000fe20000000000 */
[----:B------:R-:W-:Y:S01]  /*66d0*/  @P2 SEL R2, R5, R2, !P4 ;  /* 0x0000000205022207 */ /* 0x000fe20006000000 */
[----:B------:R-:W-:Y:S01]  /*66e0*/  IMAD.IADD R25, R22, 0x1, -R25 ;  /* 0x0000000116197824 */ /* 0x000fe200078e0a19 */
[----:B------:R-:W-:Y:S01]  /*66f0*/  @P6 SHF.L.U32 R4, RZ, 0x1f, RZ ;  /* 0x0000001fff046819 */ /* 0x000fe200000006ff */
[----:B------:R-:W-:Y:S01]  /*6700*/  IMAD.IADD R80, R73, 0x1, R81 ;  /* 0x0000000149507824 */ /* 0x000fe200078e0251 */
[----:B------:R-:W-:Y:S02]  /*6710*/  LOP3.LUT R0, R0, 0xffffff00, RZ, 0xc0, !PT ;  /* 0xffffff0000007812 */ /* 0x000fe400078ec0ff */
[----:B------:R-:W1:Y:S01]  /*6720*/  @P6 SYNCS.PHASECHK.TRANS64.TRYWAIT P1, [UR43+0x40], R4 ;  /* 0x00004004ff0065a7 */ /* 0x000e62000802112b */
[----:B------:R-:W-:Y:S02]  /*6730*/  LOP3.LUT R2, R2, 0x1, RZ, 0xc0, !PT ;  /* 0x0000000102027812 */ /* 0x000fe400078ec0ff */
[----:B------:R-:W-:Y:S02]  /*6740*/  IMAD.IADD R0, R23, 0x1, R0 ;  /* 0x0000000117007824 */ /* 0x000fe400078e0200 */
[----:B------:R-:W-:Y:S02]  /*6750*/  ISETP.NE.U32.AND P5, PT, R2, 0x1, PT ;  /* 0x000000010200780c */ /* 0x000fe40003fa5070 */
[----:B------:R-:W-:Y:S02]  /*6760*/  IMAD R25, R25, 0x100000, R0 ;  /* 0x0010000019197824 */ /* 0x000fe400078e0200 */
[----:B------:R-:W-:Y:S01]  /*6770*/  P2R R88, PR, RZ, 0x20 ;  /* 0x00000020ff587803 */ /* 0x000fe20000000000 */
[----:B------:R2:W4:Y:S01]  /*6780*/  SYNCS.PHASECHK.TRANS64.TRYWAIT P0, [R82+URZ+0xb0], R3 ;  /* 0x0000b003520075a7 */ /* 0x00052200080011ff */
[----:B-1----:R-:W-:Y:S01]  /*6790*/  @P6 SEL R87, RZ, 0x1, !P1 ;  /* 0x00000001ff576807 */ /* 0x002fe20004800000 */
[----:B--2---:R-:W-:Y:S06]  /*67a0*/  @!P6 BRA `(.L_x_102) ;  /* 0x000000000068e947 */ /* 0x004fec0003800000 */
[C---:B------:R-:W-:Y:S01]  /*67b0*/  @P5 IMAD R4, R74.reuse, 0x4, R35 ;  /* 0x000000044a045824 */ /* 0x040fe200078e0223 */
[----:B------:R-:W-:Y:S01]  /*67c0*/  ISETP.NE.AND P1, PT, R87, RZ, PT ;  /* 0x000000ff5700720c */ /* 0x000fe20003f25270 */
[----:B------:R-:W-:Y:S01]  /*67d0*/  @P5 IMAD R2, R74, 0x4, R81 ;  /* 0x000000044a025824 */ /* 0x000fe200078e0251 */
[----:B------:R-:W-:Y:S01]  /*67e0*/  BSSY B0, `(.L_x_103) ;  /* 0x000000e000007945 */ /* 0x000fe20003800000 */
[----:B------:R-:W-:Y:S01]  /*67f0*/  IMAD.MOV.U32 R46, RZ, RZ, RZ ;  /* 0x000000ffff2e7224 */ /* 0x000fe200078e00ff */
[----:B------:R-:W-:Y:S01]  /*6800*/  CS2R R50, SRZ ;  /* 0x0000000000327805 */ /* 0x000fe2000001ff00 */
[----:B------:R-:W-:Y:S01]  /*6810*/  @P5 IMAD.IADD R4, R73, 0x1, R4 ;  /* 0x0000000149045824 */ /* 0x000fe200078e0204 */
[----:B------:R-:W-:Y:S02]  /*6820*/  CS2R R48, SRZ ;  /* 0x0000000000307805 */ /* 0x000fe4000001ff00 */
[----:B------:R-:W-:Y:S02]  /*6830*/  CS2R R44, SRZ ;  /* 0x00000000002c7805 */ /* 0x000fe4000001ff00 */
[----:B------:R-:W-:Y:S02]  /*6840*/  CS2R R58, SRZ ;  /* 0x00000000003a7805 */ /* 0x000fe4000001ff00 */
[----:B------:R-:W-:Y:S02]  /*6850*/  CS2R R56, SRZ ;  /* 0x0000000000387805 */ /* 0x000fe4000001ff00 */
[----:B------:R-:W-:Y:S02]  /*6860*/  CS2R R54, SRZ ;  /* 0x0000000000367805 */ /* 0x000fe4000001ff00 */
[----:B------:R-:W-:Y:S01]  /*6870*/  CS2R R52, SRZ ;  /* 0x0000000000347805 */ /* 0x000fe2000001ff00 */
[----:B------:R-:W-:Y:S06]  /*6880*/  @P1 BRA `(.L_x_104) ;  /* 0x00000000000c1947 */ /* 0x000fec0003800000 */
[----:B------:R-:W-:Y:S04]  /*6890*/  SHF.L.U32 R5, RZ, 0x1f, RZ ;  /* 0x0000001fff057819 */ /* 0x000fe800000006ff */
[----:B------:R-:W1:Y:S02]  /*68a0*/  SYNCS.PHASECHK.TRANS64.TRYWAIT P1, [UR43+0x40], R5 ;  /* 0x00004005ff0075a7 */ /* 0x000e64000802112b */
[----:B-1----:R-:W-:Y:S05]  /*68b0*/  @!P1 BRA `(.L_x_105) ;  /* 0x00000058009c9947 */ /* 0x002fea0003800000 */
.L_x_104:
[----:B------:R-:W-:Y:S05]  /*68c0*/  BSYNC B0 ;  /* 0x0000000000007941 */ /* 0x000fea0003800000 */
.L_x_103:
[----:B------:R-:W-:Y:S01]  /*68d0*/  ISETP.NE.AND P1, PT, R88, RZ, PT ;  /* 0x000000ff5800720c */ /* 0x000fe20003f25270 */
[----:B------:R-:W-:Y:S11]  /*68e0*/  HFMA2 R85, -RZ, RZ, 0, 5.9604644775390625e-08 ;  /* 0x00000001ff557431 */ /* 0x000ff600000001ff */
[----:B------:R-:W-:Y:S01]  /*68f0*/  @!UPT UIADD3 URZ, UPT, UPT, URZ, URZ, URZ ;  /* 0x000000fffffff290 */ /* 0x000fe2000fffe0ff */
[----:B------:R-:W-:Y:S05]  /*6900*/  @P1 WARPSYNC.ALL ;  /* 0x0000000000001948 */ /* 0x000fea0003800000 */
[----:B------:R2:W1:Y:S04]  /*6910*/  @P1 LDSM.16.M88.4 R48, [R2+0x400] ;  /* 0x000400000230183b */ /* 0x0004680000000200 */
[----:B------:R2:W1:Y:S04]  /*6920*/  @P1 LDSM.16.M88.4 R44, [R4] ;  /* 0x00000000042c183b */ /* 0x0004680000000200 */
[----:B------:R2:W1:Y:S04]  /*6930*/  @P1 LDSM.16.M88.4 R56, [R86+UR43+0x400] ;  /* 0x0004002b5638183b */ /* 0x0004680008000200 */
[----:B------:R2:W1:Y:S02]  /*6940*/  @P1 LDSM.16.M88.4 R52, [R80+0x400] ;  /* 0x000400005034183b */ /* 0x0004640000000200 */
.L_x_102:
[----:B------:R-:W-:Y:S05]  /*6950*/  BSYNC B1 ;  /* 0x0000000000017941 */ /* 0x000fea0003800000 */
.L_x_101:
[----:B-1----:R-:W-:Y:S04]  /*6960*/  SHF.R.U32.HI R5, RZ, 0x15, R25 ;  /* 0x00000015ff057819 */ /* 0x002fe80000011619 */
[----:B------:R-:W-:Y:S01]  /*6970*/  LOP3.LUT P1, RZ, R5, 0x3, R64, 0x48, !PT ;  /* 0x0000000305ff7812 */ /* 0x000fe20007824840 */
[----:B------:R-:W-:Y:S01]  /*6980*/  @!UPT UIADD3 URZ, UPT, UPT, URZ, URZ, URZ ;  /* 0x000000fffffff290 */ /* 0x000fe2000fffe0ff */
[----:B----4-:R-:W-:Y:S11]  /*6990*/  @P0 BRA `(.L_x_106) ;  /* 0x0000000000080947 */ /* 0x010ff60003800000 */
[----:B------:R-:W1:Y:S02]  /*69a0*/  SYNCS.PHASECHK.TRANS64.TRYWAIT P0, [R82+URZ+0xb0], R3 ;  /* 0x0000b003520075a7 */ /* 0x000e6400080011ff */
[----:B-1----:R-:W-:Y:S05]  /*69b0*/  @!P0 BRA `(.L_x_107) ;  /* 0x0000005800748947 */ /* 0x002fea0003800000 */
.L_x_106:
[----:B------:R-:W-:Y:S05]  /*69c0*/  @!P1 BRA `(.L_x_108) ;  /* 0x0000000000409947 */ /* 0x000fea0003800000 */
[----:B------:R-:W4:Y:S01]  /*69d0*/  LDCU.64 UR8, c[0x4][0x70] ;  /* 0x01000e00ff0877ac */ /* 0x000f220008000a00 */
[----:B-1----:R-:W-:Y:S01]  /*69e0*/  MOV R3, 0x0 ;  /* 0x0000000000037802 */ /* 0x002fe20000000f00 */
[----:B------:R-:W-:Y:S02]  /*69f0*/  HFMA2 R12, -RZ, RZ, 0, 5.9604644775390625e-08 ;  /* 0x00000001ff0c7431 */ /* 0x000fe400000001ff */
[----:B------:R-:W-:Y:S02]  /*6a00*/  IMAD.MOV.U32 R8, RZ, RZ, 0x192 ;  /* 0x00000192ff087424 */ /* 0x000fe400078e00ff */
[----:B------:R-:W-:Y:S01]  /*6a10*/  IMAD.MOV.U32 R13, RZ, RZ, RZ ;  /* 0x000000ffff0d7224 */ /* 0x000fe200078e00ff */
[----:B------:R-:W1:Y:S01]  /*6a20*/  LDCU.64 UR6, c[0x4][0x78] ;  /* 0x01000f00ff0677ac */ /* 0x000e620008000a00 */
[----:B--2---:R-:W2:Y:S01]  /*6a30*/  LDC.64 R2, c[0x4][R3] ;  /* 0x0100000003027b82 */ /* 0x004ea20000000a00 */
[----:B------:R-:W5:Y:S01]  /*6a40*/  LDCU.64 UR4, c[0x4][0x10] ;  /* 0x01000200ff0477ac */ /* 0x000f620008000a00 */
[----:B----4-:R-:W-:Y:S01]  /*6a50*/  MOV R5, UR9 ;  /* 0x0000000900057c02 */ /* 0x010fe20008000f00 */
[----:B------:R-:W-:Y:S01]  /*6a60*/  IMAD.U32 R4, RZ, RZ, UR8 ;  /* 0x00000008ff047e24 */ /* 0x000fe2000f8e00ff */
[----:B-1----:R-:W-:Y:S01]  /*6a70*/  MOV R7, UR7 ;  /* 0x0000000700077c02 */ /* 0x002fe20008000f00 */
[----:B------:R-:W-:Y:S01]  /*6a80*/  IMAD.U32 R6, RZ, RZ, UR6 ;  /* 0x00000006ff067e24 */ /* 0x000fe2000f8e00ff */
[----:B-----5:R-:W-:Y:S01]  /*6a90*/  MOV R11, UR5 ;  /* 0x00000005000b7c02 */ /* 0x020fe20008000f00 */
[----:B------:R-:W-:Y:S02]  /*6aa0*/  IMAD.U32 R10, RZ, RZ, UR4 ;  /* 0x00000004ff0a7e24 */ /* 0x000fe4000f8e00ff */
[----:B------:R-:W-:Y:S07]  /*6ab0*/  LEPC R20, `(.L_x_108) ;  /* 0x000000001014794e */ /* 0x000fee0000000000 */
[----:B--23--:R-:W-:Y:S05]  /*6ac0*/  CALL.ABS.NOINC R2 ;  /* 0x0000000002007343 */ /* 0x00cfea0003c00000 */
.L_x_108:
[----:B------:R-:W-:Y:S01]  /*6ad0*/  LOP3.LUT R20, R56, 0xffffe000, RZ, 0xc0, !PT ;  /* 0xffffe00038147812 */ /* 0x000fe200078ec0ff */
[----:B------:R-:W-:Y:S05]  /*6ae0*/  WARPSYNC.ALL ;  /* 0x0000000000007948 */ /* 0x000fea0003800000 */
[----:B------:R-:W-:Y:S01]  /*6af0*/  R2UR UR4, R25 ;  /* 0x00000000190472ca */ /* 0x000fe200000e0000 */
[----:B------:R-:W-:Y:S01]  /*6b00*/  IMAD.SHL.U32 R90, R74, 0x4, RZ ;  /* 0x000000044a5a7824 */ /* 0x000fe200078e00ff */
[----:B------:R-:W-:Y:S01]  /*6b10*/  LOP3.LUT R21, R57, 0xffffe000, RZ, 0xc0, !PT ;  /* 0xffffe00039157812 */ /* 0x000fe200078ec0ff */
[----:B------:R-:W-:Y:S01]  /*6b20*/  BSSY.RECONVERGENT B0, `(.L_x_109) ;  /* 0x0000059000007945 */ /* 0x000fe20003800200 */
[----:B------:R-:W-:Y:S02]  /*6b30*/  LOP3.LUT R26, R59, 0xffffe000, RZ, 0xc0, !PT ;  /* 0xffffe0003b1a7812 */ /* 0x000fe400078ec0ff */
[----:B------:R-:W-:Y:S02]  /*6b40*/  LOP3.LUT R32, R53, 0xffffe000, RZ, 0xc0, !PT ;  /* 0xffffe00035207812 */ /* 0x000fe400078ec0ff */
[----:B------:R-:W-:Y:S02]  /*6b50*/  LOP3.LUT R33, R54, 0xffffe000, RZ, 0xc0, !PT ;  /* 0xffffe00036217812 */ /* 0x000fe400078ec0ff */
[----:B------:R-:W-:Y:S02]  /*6b60*/  IADD3 R84, PT, PT, R35, R90, RZ ;  /* 0x0000005a23547210 */ /* 0x000fe40007ffe0ff */
[----:B------:R-:W-:Y:S01]  /*6b70*/  ISETP.NE.AND P0, PT, R75, RZ, PT ;  /* 0x000000ff4b00720c */ /* 0x000fe20003f05270 */
[----:B--2---:R-:W3:Y:S02]  /*6b80*/  LDTM.16dp128bit.x8 R4, tmem[UR4] ;  /* 0x00000004000479ee */ /* 0x004ee40008180000 */
[----:B------:R-:W-:Y:S02]  /*6b90*/  IMAD.IADD R83, R73, 0x1, R84 ;  /* 0x0000000149537824 */ /* 0x000fe400078e0254 */
[C---:B---3--:R-:W-:Y:S01]  /*6ba0*/  FMUL R0, R24.reuse, R4 ;  /* 0x0000000418007220 */ /* 0x048fe20000400000 */
[C---:B------:R-:W-:Y:S01]  /*6bb0*/  FMUL R2, R24.reuse, R5 ;  /* 0x0000000518027220 */ /* 0x040fe20000400000 */
[C---:B-1----:R-:W-:Y:S01]  /*6bc0*/  FMUL R3, R24.reuse, R6 ;  /* 0x0000000618037220 */ /* 0x042fe20000400000 */
[----:B------:R-:W-:Y:S01]  /*6bd0*/  FMUL R7, R24, R7 ;  /* 0x0000000718077220 */ /* 0x000fe20000400000 */
[C---:B------:R-:W-:Y:S01]  /*6be0*/  FFMA R28, R27.reuse, R20, R0 ;  /* 0x000000141b1c7223 */ /* 0x040fe20000000000 */
[----:B------:R-:W-:Y:S01]  /*6bf0*/  LOP3.LUT R20, R58, 0xffffe000, RZ, 0xc0, !PT ;  /* 0xffffe0003a147812 */ /* 0x000fe200078ec0ff */
[C---:B------:R-:W-:Y:S01]  /*6c00*/  FFMA R29, R27.reuse, R21, R2 ;  /* 0x000000151b1d7223 */ /* 0x040fe20000000002 */
[----:B------:R-:W-:Y:S01]  /*6c10*/  LOP3.LUT R21, R52, 0xffffe000, RZ, 0xc0, !PT ;  /* 0xffffe00034157812 */ /* 0x000fe200078ec0ff */
[C---:B------:R-:W-:Y:S01]  /*6c20*/  FMUL R4, R24.reuse, R8 ;  /* 0x0000000818047220 */ /* 0x040fe20000400000 */
[----:B------:R-:W-:Y:S01]  /*6c30*/  F2FP.TF32.F32.PACK_B R28, R28 ;  /* 0x0000001cff1c723e */ /* 0x000fe200024050ff */
[----:B------:R-:W-:Y:S01]  /*6c40*/  FFMA R30, R27, R20, R3 ;  /* 0x000000141b1e7223 */ /* 0x000fe20000000003 */
[----:B------:R-:W-:Y:S01]  /*6c50*/  LOP3.LUT R20, R55, 0xffffe000, RZ, 0xc0, !PT ;  /* 0xffffe00037147812 */ /* 0x000fe200078ec0ff */
[C---:B------:R-:W-:Y:S01]  /*6c60*/  FMUL R5, R24.reuse, R9 ;  /* 0x0000000918057220 */ /* 0x040fe20000400000 */
[----:B------:R-:W-:Y:S01]  /*6c70*/  F2FP.TF32.F32.PACK_B R29, R29 ;  /* 0x0000001dff1d723e */ /* 0x000fe200024050ff */
[C---:B------:R-:W-:Y:S01]  /*6c80*/  FMUL R6, R24.reuse, R10 ;  /* 0x0000000a18067220 */ /* 0x040fe20000400000 */
[----:B------:R-:W-:Y:S01]  /*6c90*/  F2FP.TF32.F32.PACK_B R30, R30 ;  /* 0x0000001eff1e723e */ /* 0x000fe200024050ff */
[----:B------:R-:W-:Y:S01]  /*6ca0*/  FFMA R31, R27, R26, R7 ;  /* 0x0000001a1b1f7223 */ /* 0x000fe20000000007 */
[----:B------:R-:W-:Y:S01]  /*6cb0*/  LOP3.LUT R26, R49, 0xffffe000, RZ, 0xc0, !PT ;  /* 0xffffe000311a7812 */ /* 0x000fe200078ec0ff */
[----:B------:R-:W-:Y:S01]  /*6cc0*/  FMUL R11, R24, R11 ;  /* 0x0000000b180b7220 */ /* 0x000fe20000400000 */
[C---:B------:R-:W-:Y:S01]  /*6cd0*/  FFMA R4, R27.reuse, R21, R4 ;  /* 0x000000151b047223 */ /* 0x040fe20000000004 */
[----:B------:R-:W-:Y:S01]  /*6ce0*/  LOP3.LUT R21, R48, 0xffffe000, RZ, 0xc0, !PT ;  /* 0xffffe00030157812 */ /* 0x000fe200078ec0ff */
[C---:B------:R-:W-:Y:S01]  /*6cf0*/  FFMA R5, R27.reuse, R32, R5 ;  /* 0x000000201b057223 */ /* 0x040fe20000000005 */
[----:B------:R-:W-:Y:S01]  /*6d00*/  F2FP.TF32.F32.PACK_B R31, R31 ;  /* 0x0000001fff1f723e */ /* 0x000fe200024050ff */
        /* <DEDUP_REMOVED lines=8> */
[----:B------:R1:W-:Y:S01]  /*6d90*/  STSM.16.M88.4 [R81+0x400], R28 ;  /* 0x0004001c51007844 */ /* 0x0003e20000000200 */
[----:B------:R-:W-:Y:S01]  /*6da0*/  F2FP.TF32.F32.PACK_B R6, R6 ;  /* 0x00000006ff06723e */ /* 0x000fe200024050ff */
[C---:B------:R-:W-:Y:S01]  /*6db0*/  FMUL R10, R24.reuse, R14 ;  /* 0x0000000e180a7220 */ /* 0x040fe20000400000 */
[----:B------:R-:W-:Y:S01]  /*6dc0*/  F2FP.TF32.F32.PACK_B R7, R7 ;  /* 0x00000007ff07723e */ /* 0x000fe200024050ff */
[----:B------:R-:W-:Y:S01]  /*6dd0*/  FMUL R15, R24, R15 ;  /* 0x0000000f180f7220 */ /* 0x000fe20000400000 */
[C---:B------:R-:W-:Y:S01]  /*6de0*/  FFMA R8, R27.reuse, R21, R8 ;  /* 0x000000151b087223 */ /* 0x040fe20000000008 */
[C---:B------:R-:W-:Y:S01]  /*6df0*/  FFMA R9, R27.reuse, R26, R9 ;  /* 0x0000001a1b097223 */ /* 0x040fe20000000009 */
[C---:B------:R-:W-:Y:S01]  /*6e00*/  FFMA R10, R27.reuse, R33, R10 ;  /* 0x000000211b0a7223 */ /* 0x040fe2000000000a */
[----:B------:R1:W-:Y:S01]  /*6e10*/  STSM.16.M88.4 [R80+0x400], R4 ;  /* 0x0004000450007844 */ /* 0x0003e20000000200 */
[----:B------:R-:W-:Y:S01]  /*6e20*/  LOP3.LUT R21, R44, 0xffffe000, RZ, 0xc0, !PT ;  /* 0xffffe0002c157812 */ /* 0x000fe200078ec0ff */
[----:B------:R-:W-:Y:S01]  /*6e30*/  FFMA R11, R27, R20, R15 ;  /* 0x000000141b0b7223 */ /* 0x000fe2000000000f */
[----:B------:R-:W-:Y:S01]  /*6e40*/  LOP3.LUT R20, R45, 0xffffe000, RZ, 0xc0, !PT ;  /* 0xffffe0002d147812 */ /* 0x000fe200078ec0ff */
[C---:B------:R-:W-:Y:S01]  /*6e50*/  FMUL R12, R24.reuse, R16 ;  /* 0x00000010180c7220 */ /* 0x040fe20000400000 */
[----:B------:R-:W-:Y:S01]  /*6e60*/  FMUL R13, R24, R17 ;  /* 0x00000011180d7220 */ /* 0x000fe20000400000 */
[----:B------:R-:W-:Y:S01]  /*6e70*/  LOP3.LUT R33, R46, 0xffffe000, RZ, 0xc0, !PT ;  /* 0xffffe0002e217812 */ /* 0x000fe200078ec0ff */
[C---:B------:R-:W-:Y:S01]  /*6e80*/  FMUL R14, R24.reuse, R18 ;  /* 0x00000012180e7220 */ /* 0x040fe20000400000 */
[----:B------:R-:W-:Y:S01]  /*6e90*/  LOP3.LUT R26, R47, 0xffffe000, RZ, 0xc0, !PT ;  /* 0xffffe0002f1a7812 */ /* 0x000fe200078ec0ff */
[----:B------:R-:W-:Y:S01]  /*6ea0*/  FMUL R19, R24, R19 ;  /* 0x0000001318137220 */ /* 0x000fe20000400000 */
[C---:B------:R-:W-:Y:S01]  /*6eb0*/  FFMA R12, R27.reuse, R21, R12 ;  /* 0x000000151b0c7223 */ /* 0x040fe2000000000c */
[C---:B------:R-:W-:Y:S01]  /*6ec0*/  FFMA R13, R27.reuse, R20, R13 ;  /* 0x000000141b0d7223 */ /* 0x040fe2000000000d */
[C---:B------:R-:W-:Y:S01]  /*6ed0*/  FFMA R14, R27.reuse, R33, R14 ;  /* 0x000000211b0e7223 */ /* 0x040fe2000000000e */
[----:B------:R-:W-:Y:S01]  /*6ee0*/  FFMA R15, R27, R26, R19 ;  /* 0x0000001a1b0f7223 */ /* 0x000fe20000000013 */
[----:B------:R-:W-:Y:S02]  /*6ef0*/  F2FP.TF32.F32.PACK_B R8, R8 ;  /* 0x00000008ff08723e */ /* 0x000fe400024050ff */
[----:B------:R-:W-:Y:S02]  /*6f00*/  F2FP.TF32.F32.PACK_B R9, R9 ;  /* 0x00000009ff09723e */ /* 0x000fe400024050ff */
[----:B------:R-:W-:Y:S02]  /*6f10*/  F2FP.TF32.F32.PACK_B R10, R10 ;  /* 0x0000000aff0a723e */ /* 0x000fe400024050ff */
[----:B------:R-:W-:Y:S02]  /*6f20*/  F2FP.TF32.F32.PACK_B R11, R11 ;  /* 0x0000000bff0b723e */ /* 0x000fe400024050ff */
[----:B------:R-:W-:Y:S02]  /*6f30*/  F2FP.TF32.F32.PACK_B R12, R12 ;  /* 0x0000000cff0c723e */ /* 0x000fe400024050ff */
[----:B------:R-:W-:Y:S01]  /*6f40*/  F2FP.TF32.F32.PACK_B R13, R13 ;  /* 0x0000000dff0d723e */ /* 0x000fe200024050ff */
[----:B------:R1:W-:Y:S01]  /*6f50*/  STSM.16.M88.4 [R84], R8 ;  /* 0x0000000854007844 */ /* 0x0003e20000000200 */
[----:B------:R-:W-:Y:S02]  /*6f60*/  F2FP.TF32.F32.PACK_B R14, R14 ;  /* 0x0000000eff0e723e */ /* 0x000fe400024050ff */
[----:B------:R-:W-:Y:S05]  /*6f70*/  F2FP.TF32.F32.PACK_B R15, R15 ;  /* 0x0000000fff0f723e */ /* 0x000fea00024050ff */
[----:B------:R1:W-:Y:S01]  /*6f80*/  STSM.16.M88.4 [R83], R12 ;  /* 0x0000000c53007844 */ /* 0x0003e20000000200 */
[----:B------:R-:W-:Y:S01]  /*6f90*/  @!PT LDS RZ, [RZ] ;  /* 0x00000000fffff984 */ /* 0x000fe20000000800 */
[----:B------:R-:W-:Y:S01]  /*6fa0*/  @!PT LDS RZ, [RZ] ;  /* 0x00000000fffff984 */ /* 0x000fe20000000800 */
[----:B------:R-:W-:Y:S01]  /*6fb0*/  @!PT LDS RZ, [RZ] ;  /* 0x00000000fffff984 */ /* 0x000fe20000000800 */
[----:B------:R-:W-:Y:S01]  /*6fc0*/  @!PT LDS RZ, [RZ] ;  /* 0x00000000fffff984 */ /* 0x000fe20000000800 */
[----:B------:R2:W-:Y:S07]  /*6fd0*/  MEMBAR.ALL.CTA ;  /* 0x0000000000007992 */ /* 0x0005ee0000008000 */
[----:B--2---:R-:W2:Y:S02]  /*6fe0*/  FENCE.VIEW.ASYNC.S ;  /* 0x00000000000073c6 */ /* 0x004ea40000000000 */
[----:B--2---:R-:W-:Y:S06]  /*6ff0*/  BAR.SYNC.DEFER_BLOCKING 0x1, 0x80 ;  /* 0x0042000000007b1d */ /* 0x004fec0000010000 */
[----:B------:R-:W-:Y:S05]  /*7000*/  @P0 BRA `(.L_x_110) ;  /* 0x0000000000280947 */ /* 0x000fea0003800000 */
[----:B------:R-:W-:Y:S01]  /*7010*/  UIADD3 UR4, UPT, UPT, UR43, 0x400, URZ ;  /* 0x000004002b047890 */ /* 0x000fe2000fffe0ff */
[----:B------:R-:W-:Y:S05]  /*7020*/  UMOV UR51, UR36 ;  /* 0x0000002400337c82 */ /* 0x000fea0008000000 */
[----:B------:R-:W-:Y:S01]  /*7030*/  MOV R68, UR4 ;  /* 0x0000000400447c02 */ /* 0x000fe20008000f00 */
[----:B------:R-:W-:Y:S03]  /*7040*/  UIADD3 UR4, UP0, UPT, UR54, 0x680, URZ ;  /* 0x0000068036047890 */ /* 0x000fe6000ff1e0ff */
[----:B------:R-:W-:Y:S01]  /*7050*/  R2UR UR48, R68 ;  /* 0x00000000443072ca */ /* 0x000fe200000e0000 */
[----:B------:R-:W-:Y:S11]  /*7060*/  UIADD3.X UR5, UPT, UPT, URZ, UR55, URZ, UP0, !UPT ;  /* 0x00000037ff057290 */ /* 0x000ff600087fe4ff */
[----:B------:R-:W-:Y:S01]  /*7070*/  @!UPT UIADD3 URZ, UPT, UPT, URZ, URZ, URZ ;  /* 0x000000fffffff290 */ /* 0x000fe2000fffe0ff */
[----:B------:R2:W-:Y:S01]  /*7080*/  UTMASTG.3D [UR48], [UR4] ;  /* 0x00000030040073b5 */ /* 0x0005e20008010000 */
[----:B------:R0:W-:Y:S01]  /*7090*/  UTMACMDFLUSH ;  /* 0x00000000000079b7 */ /* 0x0001e20000000000 */
[----:B--2---:R-:W-:Y:S04]  /*70a0*/  DEPBAR.LE SB0, 0x1 ;  /* 0x000080400000791a */ /* 0x004fe80000000000 */
.L_x_110:
[----:B------:R-:W-:Y:S05]  /*70b0*/  BSYNC.RECONVERGENT B0 ;  /* 0x0000000000007941 */ /* 0x000fea0003800200 */
.L_x_109:
[----:B------:R-:W-:Y:S01]  /*70c0*/  BAR.SYNC.DEFER_BLOCKING 0x1, 0x80 ;  /* 0x0042000000007b1d */ /* 0x000fe20000010000 */
[----:B------:R-:W-:Y:S01]  /*70d0*/  ISETP.NE.AND P1, PT, R79, RZ, PT ;  /* 0x000000ff4f00720c */ /* 0x000fe20003f25270 */
[----:B------:R-:W-:Y:S01]  /*70e0*/  UISETP.NE.AND UP0, UPT, UR52, URZ, UPT ;  /* 0x000000ff3400728c */ /* 0x000fe2000bf05270 */
[----:B------:R-:W-:Y:S11]  /*70f0*/  LEA R3, R85, UR43, 0x3 ;  /* 0x0000002b55037c11 */ /* 0x000ff6000f8e18ff */
[----:B-1----:R-:W-:Y:S01]  /*7100*/  @P1 SHF.L.U32 R4, RZ, 0x1f, RZ ;  /* 0x0000001fff041819 */ /* 0x002fe200000006ff */
[----:B------:R-:W-:Y:S06]  /*7110*/  BRA.U !UP0, `(.L_x_111) ;  /* 0x0000000108247547 */ /* 0x000fec000b800000 */
[----:B------:R-:W1:Y:S01]  /*7120*/  S2R R0, SR_CgaCtaId ;  /* 0x0000000000007919 */ /* 0x000e620000008800 */
[----:B------:R-:W-:Y:S01]  /*7130*/  IMAD.U32 R2, RZ, RZ, UR47 ;  /* 0x0000002fff027e24 */ /* 0x000fe2000f8e00ff */
[----:B------:R-:W-:Y:S04]  /*7140*/  UIADD3 UR4, UPT, UPT, UR47, 0x1, URZ ;  /* 0x000000012f047890 */ /* 0x000fe8000fffe0ff */
[----:B------:R-:W-:Y:S01]  /*7150*/  @P1 LEA R2, R2, UR43, 0x3 ;  /* 0x0000002b02021c11 */ /* 0x000fe2000f8e18ff */
[----:B------:R-:W-:Y:S04]  /*7160*/  UISETP.NE.AND UP0, UPT, UR4, 0x4, UPT ;  /* 0x000000040400788c */ /* 0x000fe8000bf05270 */
[----:B------:R-:W-:Y:S01]  /*7170*/  @P1 VIADD R5, R2, 0x60 ;  /* 0x0000006002051836 */ /* 0x000fe20000000000 */
[----:B------:R-:W-:Y:S04]  /*7180*/  USEL UR47, UR4, URZ, UP0 ;  /* 0x000000ff042f7287 */ /* 0x000fe80008000000 */
[----:B-1----:R-:W-:Y:S04]  /*7190*/  @P1 PRMT R0, R0, 0x654, R5 ;  /* 0x0000065400001816 */ /* 0x002fe80000000005 */
[----:B------:R1:W-:Y:S04]  /*71a0*/  @P1 SYNCS.ARRIVE.TRANS64.RED.A1T0 RZ, [R0+URZ], RZ ;  /* 0x000000ff00ff19a7 */ /* 0x0003e800081004ff */
.L_x_111:
[----:B------:R-:W2:Y:S01]  /*71b0*/  @P1 SYNCS.PHASECHK.TRANS64.TRYWAIT P0, [R3+URZ+0x40], R4 ;  /* 0x00004004030015a7 */ /* 0x000ea200080011ff */
[----:B------:R-:W-:Y:S01]  /*71c0*/  BSSY B1, `(.L_x_112) ;  /* 0x0000017000017945 */ /* 0x000fe20003800000 */
[----:B--2---:R-:W-:Y:S03]  /*71d0*/  @P1 SEL R87, RZ, 0x1, !P0 ;  /* 0x00000001ff571807 */ /* 0x004fe60004000000 */
[----:B------:R-:W-:Y:S05]  /*71e0*/  @!P1 BRA `(.L_x_113) ;  /* 0x0000000000509947 */ /* 0x000fea0003800000 */
[----:B------:R-:W-:Y:S01]  /*71f0*/  ISETP.NE.AND P1, PT, R88, RZ, PT ;  /* 0x000000ff5800720c */ /* 0x000fe20003f25270 */
[----:B------:R-:W-:Y:S01]  /*7200*/  BSSY B0, `(.L_x_114) ;  /* 0x000000a000007945 */ /* 0x000fe20003800000 */
[----:B------:R-:W-:Y:S11]  /*7210*/  ISETP.NE.AND P0, PT, R87, RZ, PT ;  /* 0x000000ff5700720c */ /* 0x000ff60003f05270 */
[----:B------:R-:W-:Y:S04]  /*7220*/  @P1 IMAD R5, R85, 0x2000, R86 ;  /* 0x0000200055051824 */ /* 0x000fe800078e0256 */
[----:B------:R-:W-:Y:S05]  /*7230*/  @P1 VIADD R4, R5, UR43 ;  /* 0x0000002b05041c36 */ /* 0x000fea0008000000 */
[----:B------:R-:W-:Y:S01]  /*7240*/  @P1 IADD3 R2, PT, PT, R90, R4, RZ ;  /* 0x000000045a021210 */ /* 0x000fe20007ffe0ff */
[----:B------:R-:W-:Y:S01]  /*7250*/  @P1 IMAD.IADD R4, R73, 0x1, R4 ;  /* 0x0000000149041824 */ /* 0x000fe200078e0204 */
[----:B------:R-:W-:Y:S06]  /*7260*/  @P0 BRA `(.L_x_115) ;  /* 0x00000000000c0947 */ /* 0x000fec0003800000 */
[----:B-1----:R-:W-:Y:S04]  /*7270*/  SHF.L.U32 R0, RZ, 0x1f, RZ ;  /* 0x0000001fff007819 */ /* 0x002fe800000006ff */
[----:B------:R-:W1:Y:S02]  /*7280*/  SYNCS.PHASECHK.TRANS64.TRYWAIT P0, [R3+URZ+0x40], R0 ;  /* 0x00004000030075a7 */ /* 0x000e6400080011ff */
[----:B-1----:R-:W-:Y:S05]  /*7290*/  @!P0 BRA `(.L_x_116) ;  /* 0x0000005000508947 */ /* 0x002fea0003800000 */
.L_x_115:
[----:B------:R-:W-:Y:S05]  /*72a0*/  BSYNC B0 ;  /* 0x0000000000007941 */ /* 0x000fea0003800000 */
.L_x_114:
[----:B------:R-:W-:Y:S02]  /*72b0*/  ISETP.NE.AND P0, PT, R88, RZ, PT ;  /* 0x000000ff5800720c */ /* 0x000fe40003f05270 */
[----:B------:R-:W-:Y:S11]  /*72c0*/  IADD3 R85, PT, PT, R85, 0x1, RZ ;  /* 0x0000000155557810 */ /* 0x000ff60007ffe0ff */
[----:B-1----:R-:W-:Y:S01]  /*72d0*/  @P0 IMAD.IADD R0, R73, 0x1, R2 ;  /* 0x0000000149000824 */ /* 0x002fe200078e0202 */
[----:B------:R-:W-:Y:S05]  /*72e0*/  @P0 WARPSYNC.ALL ;  /* 0x0000000000000948 */ /* 0x000fea0003800000 */
[----:B------:R2:W3:Y:S04]  /*72f0*/  @P0 LDSM.16.M88.4 R56, [R5+UR43+0x400] ;  /* 0x0004002b0538083b */ /* 0x0004e80008000200 */
[----:B------:R2:W4:Y:S04]  /*7300*/  @P0 LDSM.16.M88.4 R52, [R4+0x400] ;  /* 0x000400000434083b */ /* 0x0005280000000200 */
[----:B------:R2:W1:Y:S04]  /*7310*/  @P0 LDSM.16.M88.4 R48, [R2+0x400] ;  /* 0x000400000230083b */ /* 0x0004680000000200 */
[----:B------:R2:W1:Y:S02]  /*7320*/  @P0 LDSM.16.M88.4 R44, [R0+0x400] ;  /* 0x00040000002c083b */ /* 0x0004640000000200 */
.L_x_113:
[----:B------:R-:W-:Y:S05]  /*7330*/  BSYNC B1 ;  /* 0x0000000000017941 */ /* 0x000fea0003800000 */
.L_x_112:
[----:B------:R-:W-:Y:S05]  /*7340*/  VIADD R3, R25, 0x20 ;  /* 0x0000002019037836 */ /* 0x000fea0000000000 */
[----:B------:R-:W-:Y:S04]  /*7350*/  SHF.R.U32.HI R3, RZ, 0x15, R3 ;  /* 0x00000015ff037819 */ /* 0x000fe80000011603 */
[----:B------:R-:W-:Y:S11]  /*7360*/  LOP3.LUT P0, RZ, R3, 0x3, R64, 0x48, !PT ;  /* 0x0000000303ff7812 */ /* 0x000ff60007804840 */
[----:B------:R-:W-:Y:S02]  /*7370*/  @!UPT UIADD3 URZ, UPT, UPT, URZ, URZ, URZ ;  /* 0x000000fffffff290 */ /* 0x000fe4000fffe0ff */
[----:B------:R-:W-:Y:S05]  /*7380*/  @!P0 BRA `(.L_x_117) ;  /* 0x0000000000408947 */ /* 0x000fea0003800000 */
[----:B------:R-:W5:Y:S01]  /*7390*/  LDCU.64 UR8, c[0x4][0x70] ;  /* 0x01000e00ff0877ac */ /* 0x000f620008000a00 */
[----:B------:R-:W-:Y:S01]  /*73a0*/  MOV R3, 0x0 ;  /* 0x0000000000037802 */ /* 0x000fe20000000f00 */
[----:B------:R-:W-:Y:S02]  /*73b0*/  HFMA2 R12, -RZ, RZ, 0, 5.9604644775390625e-08 ;  /* 0x00000001ff0c7431 */ /* 0x000fe400000001ff */
[----:B------:R-:W-:Y:S02]  /*73c0*/  IMAD.MOV.U32 R8, RZ, RZ, 0x192 ;  /* 0x00000192ff087424 */ /* 0x000fe400078e00ff */
[----:B------:R-:W-:Y:S01]  /*73d0*/  IMAD.MOV.U32 R13, RZ, RZ, RZ ;  /* 0x000000ffff0d7224 */ /* 0x000fe200078e00ff */
[----:B------:R-:W3:Y:S01]  /*73e0*/  LDCU.64 UR6, c[0x4][0x78] ;  /* 0x01000f00ff0677ac */ /* 0x000ee20008000a00 */
[----:B--2---:R-:W2:Y:S01]  /*73f0*/  LDC.64 R2, c[0x4][R3] ;  /* 0x0100000003027b82 */ /* 0x004ea20000000a00 */
[----:B------:R-:W4:Y:S01]  /*7400*/  LDCU.64 UR4, c[0x4][0x10] ;  /* 0x01000200ff0477ac */ /* 0x000f220008000a00 */
[----:B-----5:R-:W-:Y:S01]  /*7410*/  MOV R5, UR9 ;  /* 0x0000000900057c02 */ /* 0x020fe20008000f00 */
[----:B------:R-:W-:Y:S01]  /*7420*/  IMAD.U32 R4, RZ, RZ, UR8 ;  /* 0x00000008ff047e24 */ /* 0x000fe2000f8e00ff */
[----:B---3--:R-:W-:Y:S01]  /*7430*/  MOV R7, UR7 ;  /* 0x0000000700077c02 */ /* 0x008fe20008000f00 */
[----:B------:R-:W-:Y:S01]  /*7440*/  IMAD.U32 R6, RZ, RZ, UR6 ;  /* 0x00000006ff067e24 */ /* 0x000fe2000f8e00ff */
[----:B----4-:R-:W-:Y:S01]  /*7450*/  MOV R11, UR5 ;  /* 0x00000005000b7c02 */ /* 0x010fe20008000f00 */
[----:B------:R-:W-:Y:S02]  /*7460*/  IMAD.U32 R10, RZ, RZ, UR4 ;  /* 0x00000004ff0a7e24 */ /* 0x000fe4000f8e00ff */
[----:B------:R-:W-:Y:S07]  /*7470*/  LEPC R20, `(.L_x_117) ;  /* 0x000000001014794e */ /* 0x000fee0000000000 */
[----:B-12---:R-:W-:Y:S05]  /*7480*/  CALL.ABS.NOINC R2 ;  /* 0x0000000002007343 */ /* 0x006fea0003c00000 */
.L_x_117:
[----:B---3--:R-:W-:Y:S01]  /*7490*/  LOP3.LUT R20, R56, 0xffffe000, RZ, 0xc0, !PT ;  /* 0xffffe00038147812 */ /* 0x008fe200078ec0ff */
[----:B------:R-:W-:Y:S05]  /*74a0*/  WARPSYNC.ALL ;  /* 0x0000000000007948 */ /* 0x000fea0003800000 */
[----:B------:R-:W-:Y:S01]  /*74b0*/  R2UR UR4, R25 ;  /* 0x00000000190472ca */ /* 0x000fe200000e0000 */
[----:B------:R-:W3:Y:S01]  /*74c0*/  S2R R89, SR_CgaCtaId ;  /* 0x0000000000597919 */ /* 0x000ee20000008800 */
[----:B------:R-:W-:Y:S01]  /*74d0*/  LOP3.LUT R21, R57, 0xffffe000, RZ, 0xc0, !PT ;  /* 0xffffe00039157812 */ /* 0x000fe200078ec0ff */
[----:B------:R-:W-:Y:S01]  /*74e0*/  IMAD.U32 R40, RZ, RZ, UR47 ;  /* 0x0000002fff287e24 */ /* 0x000fe2000f8e00ff */
[----:B------:R-:W-:Y:S01]  /*74f0*/  LOP3.LUT R41, R58, 0xffffe000, RZ, 0xc0, !PT ;  /* 0xffffe0003a297812 */ /* 0x000fe200078ec0ff */
[----:B------:R-:W-:Y:S01]  /*7500*/  BSSY.RECONVERGENT B0, `(.L_x_118) ;  /* 0x000005b000007945 */ /* 0x000fe20003800200 */
[----:B-1----:R-:W-:Y:S02]  /*7510*/  LOP3.LUT R26, R48, 0xffffe000, RZ, 0xc0, !PT ;  /* 0xffffe000301a7812 */ /* 0x002fe400078ec0ff */
[----:B------:R-:W-:Y:S02]  /*7520*/  ISETP.NE.AND P6, PT, R79, RZ, PT ;  /* 0x000000ff4f00720c */ /* 0x000fe40003fc5270 */
[----:B------:R-:W-:Y:S02]  /*7530*/  ISETP.NE.AND P0, PT, R75, RZ, PT ;  /* 0x000000ff4b00720c */ /* 0x000fe40003f05270 */
[----:B------:R-:W-:Y:S01]  /*7540*/  LEA R91, R85, UR43, 0x3 ;  /* 0x0000002b555b7c11 */ /* 0x000fe2000f8e18ff */
[----:B--2---:R-:W1:Y:S08]  /*7550*/  LDTM.16dp128bit.x8 R4, tmem[UR4+0x20] ;  /* 0x00002004000479ee */ /* 0x004e700008180000 */
[----:B------:R-:W-:Y:S02]  /*7560*/  @P6 LEA R40, R40, UR43, 0x3 ;  /* 0x0000002b28286c11 */ /* 0x000fe4000f8e18ff */
[----:B------:R-:W-:Y:S03]  /*7570*/  @P6 SHF.L.U32 R92, RZ, 0x1f, RZ ;  /* 0x0000001fff5c6819 */ /* 0x000fe600000006ff */
[----:B------:R-:W-:Y:S05]  /*7580*/  @P6 VIADD R40, R40, 0x60 ;  /* 0x0000006028286836 */ /* 0x000fea0000000000 */
[----:B---3--:R-:W-:Y:S01]  /*7590*/  @P6 PRMT R40, R89, 0x654, R40 ;  /* 0x0000065459286816 */ /* 0x008fe20000000028 */
[C---:B-1----:R-:W-:Y:S01]  /*75a0*/  FMUL R0, R24.reuse, R4 ;  /* 0x0000000418007220 */ /* 0x042fe20000400000 */
[C---:B------:R-:W-:Y:S01]  /*75b0*/  FMUL R2, R24.reuse, R5 ;  /* 0x0000000518027220 */ /* 0x040fe20000400000 */
[C---:B------:R-:W-:Y:S01]  /*75c0*/  FMUL R3, R24.reuse, R10 ;  /* 0x0000000a18037220 */ /* 0x040fe20000400000 */
[----:B------:R-:W-:Y:S01]  /*75d0*/  FMUL R4, R24, R11 ;  /* 0x0000000b18047220 */ /* 0x000fe20000400000 */
[C---:B------:R-:W-:Y:S01]  /*75e0*/  FFMA R28, R27.reuse, R20, R0 ;  /* 0x000000141b1c7223 */ /* 0x040fe20000000000 */
[----:B----4-:R-:W-:Y:S01]  /*75f0*/  LOP3.LUT R20, R52, 0xffffe000, RZ, 0xc0, !PT ;  /* 0xffffe00034147812 */ /* 0x010fe200078ec0ff */
        /* <DEDUP_REMOVED lines=8> */
[----:B------:R-:W-:Y:S01]  /*7680*/  FFMA R31, R27, R21, R2 ;  /* 0x000000151b1f7223 */ /* 0x000fe20000000002 */
[----:B------:R-:W-:Y:S01]  /*7690*/  LOP3.LUT R21, R53, 0xffffe000, RZ, 0xc0, !PT ;  /* 0xffffe00035157812 */ /* 0x000fe200078ec0ff */
[C---:B------:R-:W-:Y:S01]  /*76a0*/  FMUL R0, R24.reuse, R8 ;  /* 0x0000000818007220 */ /* 0x040fe20000400000 */
[----:B------:R-:W-:Y:S01]  /*76b0*/  F2FP.TF32.F32.PACK_B R30, R30 ;  /* 0x0000001eff1e723e */ /* 0x000fe200024050ff */
[----:B------:R-:W-:Y:S01]  /*76c0*/  FMUL R2, R24, R9 ;  /* 0x0000000918027220 */ /* 0x000fe20000400000 */
[----:B------:R-:W-:Y:S01]  /*76d0*/  F2FP.TF32.F32.PACK_B R31, R31 ;  /* 0x0000001fff1f723e */ /* 0x000fe200024050ff */
[C---:B------:R-:W-:Y:S01]  /*76e0*/  FFMA R32, R27.reuse, R20, R0 ;  /* 0x000000141b207223 */ /* 0x040fe20000000000 */
[----:B------:R-:W-:Y:S01]  /*76f0*/  LOP3.LUT R20, R54, 0xffffe000, RZ, 0xc0, !PT ;  /* 0xffffe00036147812 */ /* 0x000fe200078ec0ff */
[----:B------:R-:W-:Y:S01]  /*7700*/  FFMA R33, R27, R21, R2 ;  /* 0x000000151b217223 */ /* 0x000fe20000000002 */
[----:B------:R-:W-:Y:S01]  /*7710*/  LOP3.LUT R21, R49, 0xffffe000, RZ, 0xc0, !PT ;  /* 0xffffe00031157812 */ /* 0x000fe200078ec0ff */
[----:B------:R1:W-:Y:S01]  /*7720*/  STSM.16.M88.4 [R81+0x2400], R28 ;  /* 0x0024001c51007844 */ /* 0x0003e20000000200 */
[----:B------:R-:W-:Y:S01]  /*7730*/  F2FP.TF32.F32.PACK_B R32, R32 ;  /* 0x00000020ff20723e */ /* 0x000fe200024050ff */
[C---:B------:R-:W-:Y:S01]  /*7740*/  FFMA R34, R27.reuse, R20, R3 ;  /* 0x000000141b227223 */ /* 0x040fe20000000003 */
[----:B------:R-:W-:Y:S01]  /*7750*/  LOP3.LUT R20, R50, 0xffffe000, RZ, 0xc0, !PT ;  /* 0xffffe00032147812 */ /* 0x000fe200078ec0ff */
[C---:B------:R-:W-:Y:S01]  /*7760*/  FMUL R5, R24.reuse, R12 ;  /* 0x0000000c18057220 */ /* 0x040fe20000400000 */
[----:B------:R-:W-:Y:S01]  /*7770*/  F2FP.TF32.F32.PACK_B R33, R33 ;  /* 0x00000021ff21723e */ /* 0x000fe200024050ff */
[C---:B------:R-:W-:Y:S01]  /*7780*/  FMUL R6, R24.reuse, R13 ;  /* 0x0000000d18067220 */ /* 0x040fe20000400000 */
[----:B------:R-:W-:Y:S01]  /*7790*/  F2FP.TF32.F32.PACK_B R34, R34 ;  /* 0x00000022ff22723e */ /* 0x000fe200024050ff */
[----:B------:R-:W-:Y:S01]  /*77a0*/  FMUL R7, R24, R14 ;  /* 0x0000000e18077220 */ /* 0x000fe20000400000 */
[----:B------:R-:W-:Y:S01]  /*77b0*/  FFMA R35, R27, R41, R4 ;  /* 0x000000291b237223 */ /* 0x000fe20000000004 */
[----:B------:R-:W-:Y:S01]  /*77c0*/  LOP3.LUT R41, R51, 0xffffe000, RZ, 0xc0, !PT ;  /* 0xffffe00033297812 */ /* 0x000fe200078ec0ff */
[C---:B------:R-:W-:Y:S01]  /*77d0*/  FFMA R36, R27.reuse, R26, R5 ;  /* 0x0000001a1b247223 */ /* 0x040fe20000000005 */
[----:B------:R-:W-:Y:S01]  /*77e0*/  LOP3.LUT R26, R46, 0xffffe000, RZ, 0xc0, !PT ;  /* 0xffffe0002e1a7812 */ /* 0x000fe200078ec0ff */
[C---:B------:R-:W-:Y:S01]  /*77f0*/  FFMA R37, R27.reuse, R21, R6 ;  /* 0x000000151b257223 */ /* 0x040fe20000000006 */
[----:B------:R-:W-:Y:S01]  /*7800*/  FMUL R8, R24, R15 ;  /* 0x0000000f18087220 */ /* 0x000fe20000400000 */
[----:B------:R-:W-:Y:S01]  /*7810*/  FFMA R38, R27, R20, R7 ;  /* 0x000000141b267223 */ /* 0x000fe20000000007 */
[----:B------:R-:W-:Y:S01]  /*7820*/  LOP3.LUT R20, R44, 0xffffe000, RZ, 0xc0, !PT ;  /* 0xffffe0002c147812 */ /* 0x000fe200078ec0ff */
[C---:B------:R-:W-:Y:S01]  /*7830*/  FMUL R9, R24.reuse, R16 ;  /* 0x0000001018097220 */ /* 0x040fe20000400000 */
[----:B------:R-:W-:Y:S01]  /*7840*/  LOP3.LUT R21, R45, 0xffffe000, RZ, 0xc0, !PT ;  /* 0xffffe0002d157812 */ /* 0x000fe200078ec0ff */
[----:B------:R-:W-:Y:S01]  /*7850*/  FFMA R39, R27, R41, R8 ;  /* 0x000000291b277223 */ /* 0x000fe20000000008 */
[C---:B------:R-:W-:Y:S01]  /*7860*/  FMUL R10, R24.reuse, R17 ;  /* 0x00000011180a7220 */ /* 0x040fe20000400000 */
[C---:B------:R-:W-:Y:S01]  /*7870*/  FMUL R11, R24.reuse, R18 ;  /* 0x00000012180b7220 */ /* 0x040fe20000400000 */
[----:B------:R-:W-:Y:S01]  /*7880*/  LOP3.LUT R41, R47, 0xffffe000, RZ, 0xc0, !PT ;  /* 0xffffe0002f297812 */ /* 0x000fe200078ec0ff */
[----:B------:R-:W-:Y:S01]  /*7890*/  FMUL R12, R24, R19 ;  /* 0x00000013180c7220 */ /* 0x000fe20000400000 */
[----:B------:R-:W-:Y:S02]  /*78a0*/  F2FP.TF32.F32.PACK_B R35, R35 ;  /* 0x00000023ff23723e */ /* 0x000fe400024050ff */
[----:B------:R-:W-:Y:S02]  /*78b0*/  F2FP.TF32.F32.PACK_B R36, R36 ;  /* 0x00000024ff24723e */ /* 0x000fe400024050ff */
[----:B------:R-:W-:Y:S01]  /*78c0*/  F2FP.TF32.F32.PACK_B R37, R37 ;  /* 0x00000025ff25723e */ /* 0x000fe200024050ff */
[----:B------:R2:W-:Y:S01]  /*78d0*/  STSM.16.M88.4 [R80+0x2400], R32 ;  /* 0x0024002050007844 */ /* 0x0005e20000000200 */
[----:B------:R-:W-:Y:S01]  /*78e0*/  F2FP.TF32.F32.PACK_B R38, R38 ;  /* 0x00000026ff26723e */ /* 0x000fe200024050ff */
[C---:B-1----:R-:W-:Y:S01]  /*78f0*/  FFMA R28, R27.reuse, R20, R9 ;  /* 0x000000141b1c7223 */ /* 0x042fe20000000009 */
[C---:B------:R-:W-:Y:S01]  /*7900*/  FFMA R29, R27.reuse, R21, R10 ;  /* 0x000000151b1d7223 */ /* 0x040fe2000000000a */
[C---:B------:R-:W-:Y:S01]  /*7910*/  FFMA R30, R27.reuse, R26, R11 ;  /* 0x0000001a1b1e7223 */ /* 0x040fe2000000000b */
[----:B------:R-:W-:Y:S01]  /*7920*/  FFMA R31, R27, R41, R12 ;  /* 0x000000291b1f7223 */ /* 0x000fe2000000000c */
[----:B------:R-:W-:Y:S02]  /*7930*/  F2FP.TF32.F32.PACK_B R39, R39 ;  /* 0x00000027ff27723e */ /* 0x000fe400024050ff */
[----:B------:R-:W-:Y:S02]  /*7940*/  F2FP.TF32.F32.PACK_B R28, R28 ;  /* 0x0000001cff1c723e */ /* 0x000fe400024050ff */
[----:B------:R-:W-:Y:S01]  /*7950*/  F2FP.TF32.F32.PACK_B R29, R29 ;  /* 0x0000001dff1d723e */ /* 0x000fe200024050ff */
[----:B------:R2:W-:Y:S01]  /*7960*/  STSM.16.M88.4 [R84+0x2000], R36 ;  /* 0x0020002454007844 */ /* 0x0005e20000000200 */
[----:B------:R-:W-:Y:S02]  /*7970*/  F2FP.TF32.F32.PACK_B R30, R30 ;  /* 0x0000001eff1e723e */ /* 0x000fe400024050ff */
[----:B------:R-:W-:Y:S05]  /*7980*/  F2FP.TF32.F32.PACK_B R31, R31 ;  /* 0x0000001fff1f723e */ /* 0x000fea00024050ff */
[----:B------:R2:W-:Y:S01]  /*7990*/  STSM.16.M88.4 [R83+0x2000], R28 ;  /* 0x0020001c53007844 */ /* 0x0005e20000000200 */
[----:B------:R-:W-:Y:S01]  /*79a0*/  @!PT LDS RZ, [RZ] ;  /* 0x00000000fffff984 */ /* 0x000fe20000000800 */
[----:B------:R-:W-:Y:S01]  /*79b0*/  @!PT LDS RZ, [RZ] ;  /* 0x00000000fffff984 */ /* 0x000fe20000000800 */
[----:B------:R-:W-:Y:S01]  /*79c0*/  @!PT LDS RZ, [RZ] ;  /* 0x00000000fffff984 */ /* 0x000fe20000000800 */
[----:B------:R-:W-:Y:S01]  /*79d0*/  @!PT LDS RZ, [RZ] ;  /* 0x00000000fffff984 */ /* 0x000fe20000000800 */
[----:B------:R1:W-:Y:S07]  /*79e0*/  MEMBAR.ALL.CTA ;  /* 0x0000000000007992 */ /* 0x0003ee0000008000 */
[----:B-1----:R-:W1:Y:S02]  /*79f0*/  FENCE.VIEW.ASYNC.S ;  /* 0x00000000000073c6 */ /* 0x002e640000000000 */
[----:B-1----:R-:W-:Y:S06]  /*7a00*/  BAR.SYNC.DEFER_BLOCKING 0x1, 0x80 ;  /* 0x0042000000007b1d */ /* 0x002fec0000010000 */
[----:B------:R-:W-:Y:S05]  /*7a10*/  @P0 BRA `(.L_x_119) ;  /* 0x0000000000240947 */ /* 0x000fea0003800000 */
[----:B------:R-:W-:Y:S02]  /*7a20*/  UIADD3 UR4, UP0, UPT, UR54, 0x680, URZ ;  /* 0x0000068036047890 */ /* 0x000fe4000ff1e0ff */
[----:B------:R-:W-:Y:S02]  /*7a30*/  UIADD3 UR9, UPT, UPT, UR49, 0x20, URZ ;  /* 0x0000002031097890 */ /* 0x000fe4000fffe0ff */
[----:B------:R-:W-:Y:S02]  /*7a40*/  UIADD3 UR8, UPT, UPT, UR43, 0x2400, URZ ;  /* 0x000024002b087890 */ /* 0x000fe4000fffe0ff */
[----:B------:R-:W-:Y:S01]  /*7a50*/  UIADD3.X UR5, UPT, UPT, URZ, UR55, URZ, UP0, !UPT ;  /* 0x00000037ff057290 */ /* 0x000fe200087fe4ff */
[----:B------:R-:W-:Y:S01]  /*7a60*/  UMOV UR10, UR50 ;  /* 0x00000032000a7c82 */ /* 0x000fe20008000000 */
[----:B------:R-:W-:Y:S07]  /*7a70*/  UMOV UR11, UR36 ;  /* 0x00000024000b7c82 */ /* 0x000fee0008000000 */
[----:B------:R1:W-:Y:S01]  /*7a80*/  UTMASTG.3D [UR8], [UR4] ;  /* 0x00000008040073b5 */ /* 0x0003e20008010000 */
[----:B------:R0:W-:Y:S01]  /*7a90*/  UTMACMDFLUSH ;  /* 0x00000000000079b7 */ /* 0x0001e20000000000 */
[----:B-1----:R-:W-:Y:S04]  /*7aa0*/  DEPBAR.LE SB0, 0x1 ;  /* 0x000080400000791a */ /* 0x002fe80000000000 */
.L_x_119:
[----:B------:R-:W-:Y:S05]  /*7ab0*/  BSYNC.RECONVERGENT B0 ;  /* 0x0000000000007941 */ /* 0x000fea0003800200 */
.L_x_118:
[----:B------:R-:W-:Y:S01]  /*7ac0*/  BAR.SYNC.DEFER_BLOCKING 0x1, 0x80 ;  /* 0x0042000000007b1d */ /* 0x000fe20000010000 */
[----:B------:R-:W-:Y:S04]  /*7ad0*/  UIADD3 UR4, UPT, UPT, UR47, 0x1, URZ ;  /* 0x000000012f047890 */ /* 0x000fe8000fffe0ff */
[----:B------:R-:W-:Y:S04]  /*7ae0*/  UISETP.NE.AND UP0, UPT, UR4, 0x4, UPT ;  /* 0x000000040400788c */ /* 0x000fe8000bf05270 */
[----:B------:R-:W-:Y:S01]  /*7af0*/  USEL UR46, UR4, URZ, UP0 ;  /* 0x000000ff042e7287 */ /* 0x000fe20008000000 */
[----:B------:R1:W-:Y:S01]  /*7b00*/  @P6 SYNCS.ARRIVE.TRANS64.RED.A1T0 RZ, [R40+URZ], RZ ;  /* 0x000000ff28ff69a7 */ /* 0x0003e200081004ff */
[----:B------:R-:W-:Y:S01]  /*7b10*/  BSSY B1, `(.L_x_120) ;  /* 0x0000018000017945 */ /* 0x000fe20003800000 */
[----:B------:R-:W3:Y:S02]  /*7b20*/  @P6 SYNCS.PHASECHK.TRANS64.TRYWAIT P0, [R91+URZ+0x40], R92 ;  /* 0x0000405c5b0065a7 */ /* 0x000ee400080011ff */
[----:B---3--:R-:W-:Y:S01]  /*7b30*/  @P6 SEL R87, RZ, 0x1, !P0 ;  /* 0x00000001ff576807 */ /* 0x008fe20004000000 */
[----:B-1----:R-:W-:Y:S06]  /*7b40*/  @!P6 BRA `(.L_x_121) ;  /* 0x000000000050e947 */ /* 0x002fec0003800000 */
        /* <DEDUP_REMOVED lines=8> */
[----:B------:R-:W-:Y:S04]  /*7bd0*/  SHF.L.U32 R4, RZ, 0x1f, RZ ;  /* 0x0000001fff047819 */ /* 0x000fe800000006ff */
[----:B------:R-:W1:Y:S02]  /*7be0*/  SYNCS.PHASECHK.TRANS64.TRYWAIT P0, [R91+URZ+0x40], R4 ;  /* 0x000040045b0075a7 */ /* 0x000e6400080011ff */
[----:B-1----:R-:W-:Y:S05]  /*7bf0*/  @!P0 BRA `(.L_x_124) ;  /* 0x00000048000c8947 */ /* 0x002fea0003800000 */
.L_x_123:
[----:B------:R-:W-:Y:S05]  /*7c00*/  BSYNC B0 ;  /* 0x0000000000007941 */ /* 0x000fea0003800000 */
.L_x_122:
        /* <DEDUP_REMOVED lines=8> */
.L_x_121:
[----:B------:R-:W-:Y:S05]  /*7c90*/  BSYNC B1 ;  /* 0x0000000000017941 */ /* 0x000fea0003800000 */
.L_x_120:
[----:B-1----:R-:W-:Y:S05]  /*7ca0*/  VIADD R3, R25, 0x40 ;  /* 0x0000004019037836 */ /* 0x002fea0000000000 */
[----:B------:R-:W-:Y:S04]  /*7cb0*/  SHF.R.U32.HI R3, RZ, 0x15, R3 ;  /* 0x00000015ff037819 */ /* 0x000fe80000011603 */
[----:B------:R-:W-:Y:S11]  /*7cc0*/  LOP3.LUT P0, RZ, R3, 0x3, R64, 0x48, !PT ;  /* 0x0000000303ff7812 */ /* 0x000ff60007804840 */
[----:B------:R-:W-:Y:S02]  /*7cd0*/  @!UPT UIADD3 URZ, UPT, UPT, URZ, URZ, URZ ;  /* 0x000000fffffff290 */ /* 0x000fe4000fffe0ff */
[----:B------:R-:W-:Y:S05]  /*7ce0*/  @!P0 BRA `(.L_x_125) ;  /* 0x0000000000408947 */ /* 0x000fea0003800000 */
[----:B------:R-:W1:Y:S01]  /*7cf0*/  LDCU.64 UR8, c[0x4][0x70] ;  /* 0x01000e00ff0877ac */ /* 0x000e620008000a00 */
[----:B------:R-:W-:Y:S01]  /*7d00*/  MOV R3, 0x0 ;  /* 0x0000000000037802 */ /* 0x000fe20000000f00 */
[----:B------:R-:W-:Y:S02]  /*7d10*/  HFMA2 R12, -RZ, RZ, 0, 5.9604644775390625e-08 ;  /* 0x00000001ff0c7431 */ /* 0x000fe400000001ff */
[----:B------:R-:W-:Y:S02]  /*7d20*/  IMAD.MOV.U32 R8, RZ, RZ, 0x192 ;  /* 0x00000192ff087424 */ /* 0x000fe400078e00ff */
[----:B------:R-:W-:Y:S01]  /*7d30*/  IMAD.MOV.U32 R13, RZ, RZ, RZ ;  /* 0x000000ffff0d7224 */ /* 0x000fe200078e00ff */
[----:B------:R-:W5:Y:S01]  /*7d40*/  LDCU.64 UR6, c[0x4][0x78] ;  /* 0x01000f00ff0677ac */ /* 0x000f620008000a00 */
[----:B------:R-:W2:Y:S01]  /*7d50*/  LDC.64 R2, c[0x4][R3] ;  /* 0x0100000003027b82 */ /* 0x000ea20000000a00 */
[----:B------:R-:W3:Y:S01]  /*7d60*/  LDCU.64 UR4, c[0x4][0x10] ;  /* 0x01000200ff0477ac */ /* 0x000ee20008000a00 */
[----:B-1----:R-:W-:Y:S01]  /*7d70*/  MOV R5, UR9 ;  /* 0x0000000900057c02 */ /* 0x002fe20008000f00 */
[----:B------:R-:W-:Y:S01]  /*7d80*/  IMAD.U32 R4, RZ, RZ, UR8 ;  /* 0x00000008ff047e24 */ /* 0x000fe2000f8e00ff */
[----:B-----5:R-:W-:Y:S01]  /*7d90*/  MOV R7, UR7 ;  /* 0x0000000700077c02 */ /* 0x020fe20008000f00 */
[----:B------:R-:W-:Y:S01]  /*7da0*/  IMAD.U32 R6, RZ, RZ, UR6 ;  /* 0x00000006ff067e24 */ /* 0x000fe2000f8e00ff */
[----:B---3--:R-:W-:Y:S01]  /*7db0*/  MOV R11, UR5 ;  /* 0x00000005000b7c02 */ /* 0x008fe20008000f00 */
[----:B------:R-:W-:Y:S02]  /*7dc0*/  IMAD.U32 R10, RZ, RZ, UR4 ;  /* 0x00000004ff0a7e24 */ /* 0x000fe4000f8e00ff */
[----:B------:R-:W-:Y:S07]  /*7dd0*/  LEPC R20, `(.L_x_125) ;  /* 0x000000001014794e */ /* 0x000fee0000000000 */
[----:B--2-4-:R-:W-:Y:S05]  /*7de0*/  CALL.ABS.NOINC R2 ;  /* 0x0000000002007343 */ /* 0x014fea0003c00000 */
.L_x_125:
[----:B---3--:R-:W-:Y:S01]  /*7df0*/  LOP3.LUT R20, R56, 0xffffe000, RZ, 0xc0, !PT ;  /* 0xffffe00038147812 */ /* 0x008fe200078ec0ff */
[----:B------:R-:W-:Y:S05]  /*7e00*/  WARPSYNC.ALL ;  /* 0x0000000000007948 */ /* 0x000fea0003800000 */
[----:B------:R-:W-:Y:S01]  /*7e10*/  R2UR UR4, R25 ;  /* 0x00000000190472ca */ /* 0x000fe200000e0000 */
[----:B------:R-:W-:Y:S01]  /*7e20*/  IMAD.U32 R91, RZ, RZ, UR46 ;  /* 0x0000002eff5b7e24 */ /* 0x000fe2000f8e00ff */
[----:B------:R-:W-:Y:S01]  /*7e30*/  LOP3.LUT R21, R57, 0xffffe000, RZ, 0xc0, !PT ;  /* 0xffffe00039157812 */ /* 0x000fe200078ec0ff */
[----:B------:R-:W-:Y:S01]  /*7e40*/  BSSY.RECONVERGENT B0, `(.L_x_126) ;  /* 0x000005c000007945 */ /* 0x000fe20003800200 */
[----:B------:R-:W-:Y:S02]  /*7e50*/  LOP3.LUT R41, R58, 0xffffe000, RZ, 0xc0, !PT ;  /* 0xffffe0003a297812 */ /* 0x000fe400078ec0ff */
[----:B----4-:R-:W-:Y:S02]  /*7e60*/  LOP3.LUT R26, R54, 0xffffe000, RZ, 0xc0, !PT ;  /* 0xffffe000361a7812 */ /* 0x010fe400078ec0ff */
[----:B------:R-:W-:Y:S02]  /*7e70*/  LOP3.LUT R40, R50, 0xffffe000, RZ, 0xc0, !PT ;  /* 0xffffe00032287812 */ /* 0x000fe400078ec0ff */
[----:B------:R-:W-:Y:S02]  /*7e80*/  ISETP.NE.AND P6, PT, R79, RZ, PT ;  /* 0x000000ff4f00720c */ /* 0x000fe40003fc5270 */
[----:B------:R-:W-:Y:S01]  /*7e90*/  ISETP.NE.AND P0, PT, R75, RZ, PT ;  /* 0x000000ff4b00720c */ /* 0x000fe20003f05270 */
[----:B------:R-:W1:Y:S01]  /*7ea0*/  LDTM.16dp128bit.x8 R4, tmem[UR4+0x40] ;  /* 0x00004004000479ee */ /* 0x000e620008180000 */
[----:B------:R-:W-:Y:S09]  /*7eb0*/  LEA R93, R85, UR43, 0x3 ;  /* 0x0000002b555d7c11 */ /* 0x000ff2000f8e18ff */
[----:B------:R-:W-:Y:S05]  /*7ec0*/  @P6 LEA R91, R91, UR43, 0x3 ;  /* 0x0000002b5b5b6c11 */ /* 0x000fea000f8e18ff */
[----:B------:R-:W-:Y:S05]  /*7ed0*/  @P6 VIADD R92, R91, 0x60 ;  /* 0x000000605b5c6836 */ /* 0x000fea0000000000 */
[----:B------:R-:W-:Y:S01]  /*7ee0*/  @P6 PRMT R92, R89, 0x654, R92 ;  /* 0x00000654595c6816 */ /* 0x000fe2000000005c */
[C---:B-1----:R-:W-:Y:S01]  /*7ef0*/  FMUL R0, R24.reuse, R4 ;  /* 0x0000000418007220 */ /* 0x042fe20000400000 */
[C---:B------:R-:W-:Y:S01]  /*7f00*/  FMUL R2, R24.reuse, R5 ;  /* 0x0000000518027220 */ /* 0x040fe20000400000 */
[C---:B------:R-:W-:Y:S01]  /*7f10*/  FMUL R3, R24.reuse, R10 ;  /* 0x0000000a18037220 */ /* 0x040fe20000400000 */
[----:B------:R-:W-:Y:S01]  /*7f20*/  FMUL R4, R24, R11 ;  /* 0x0000000b18047220 */ /* 0x000fe20000400000 */
[C---:B--2---:R-:W-:Y:S01]  /*7f30*/  FFMA R28, R27.reuse, R20, R0 ;  /* 0x000000141b1c7223 */ /* 0x044fe20000000000 */
[----:B------:R-:W-:Y:S01]  /*7f40*/  LOP3.LUT R20, R52, 0xffffe000, RZ, 0xc0, !PT ;  /* 0xffffe00034147812 */ /* 0x000fe200078ec0ff */
        /* <DEDUP_REMOVED lines=14> */
[----:B------:R-:W-:Y:S01]  /*8030*/  FFMA R32, R27, R20, R0 ;  /* 0x000000141b207223 */ /* 0x000fe20000000000 */
        /* <DEDUP_REMOVED lines=12> */
[----:B------:R-:W-:Y:S01]  /*8100*/  @P6 SHF.L.U32 R14, RZ, 0x1f, RZ ;  /* 0x0000001fff0e6819 */ /* 0x000fe200000006ff */
[C---:B------:R-:W-:Y:S01]  /*8110*/  FFMA R35, R27.reuse, R20, R4 ;  /* 0x000000141b237223 */ /* 0x040fe20000000004 */
[----:B------:R-:W-:Y:S01]  /*8120*/  LOP3.LUT R20, R44, 0xffffe000, RZ, 0xc0, !PT ;  /* 0xffffe0002c147812 */ /* 0x000fe200078ec0ff */
[C---:B------:R-:W-:Y:S01]  /*8130*/  FMUL R8, R24.reuse, R15 ;  /* 0x0000000f18087220 */ /* 0x040fe20000400000 */
[C---:B------:R-:W-:Y:S01]  /*8140*/  FFMA R36, R27.reuse, R26, R5 ;  /* 0x0000001a1b247223 */ /* 0x040fe20000000005 */
[C---:B------:R-:W-:Y:S01]  /*8150*/  FFMA R37, R27.reuse, R21, R6 ;  /* 0x000000151b257223 */ /* 0x040fe20000000006 */
[----:B------:R-:W-:Y:S01]  /*8160*/  FFMA R38, R27, R40, R7 ;  /* 0x000000281b267223 */ /* 0x000fe20000000007 */
[C---:B------:R-:W-:Y:S01]  /*8170*/  FMUL R9, R24.reuse, R16 ;  /* 0x0000001018097220 */ /* 0x040fe20000400000 */
[----:B------:R-:W-:Y:S01]  /*8180*/  LOP3.LUT R21, R45, 0xffffe000, RZ, 0xc0, !PT ;  /* 0xffffe0002d157812 */ /* 0x000fe200078ec0ff */
[----:B------:R-:W-:Y:S01]  /*8190*/  FFMA R39, R27, R41, R8 ;  /* 0x000000291b277223 */ /* 0x000fe20000000008 */
[----:B------:R-:W-:Y:S01]  /*81a0*/  FMUL R10, R24, R17 ;  /* 0x00000011180a7220 */ /* 0x000fe20000400000 */
[----:B------:R-:W-:Y:S01]  /*81b0*/  LOP3.LUT R26, R46, 0xffffe000, RZ, 0xc0, !PT ;  /* 0xffffe0002e1a7812 */ /* 0x000fe200078ec0ff */
        /* <DEDUP_REMOVED lines=36> */
.L_x_127:
[----:B------:R-:W-:Y:S05]  /*8400*/  BSYNC.RECONVERGENT B0 ;  /* 0x0000000000007941 */ /* 0x000fea0003800200 */
.L_x_126:
[----:B------:R-:W-:Y:S01]  /*8410*/  BAR.SYNC.DEFER_BLOCKING 0x1, 0x80 ;  /* 0x0042000000007b1d */ /* 0x000fe20000010000 */
[----:B------:R-:W-:Y:S01]  /*8420*/  UIADD3 UR4, UPT, UPT, UR46, 0x1, URZ ;  /* 0x000000012e047890 */ /* 0x000fe2000fffe0ff */
[----:B------:R-:W-:Y:S03]  /*8430*/  HFMA2 R91, -RZ, RZ, 0, 0 ;  /* 0x00000000ff5b7431 */ /* 0x000fe600000001ff */
        /* <DEDUP_REMOVED lines=18> */
.L_x_131:
[----:B------:R-:W-:Y:S05]  /*8560*/  BSYNC B0 ;  /* 0x0000000000007941 */ /* 0x000fea0003800000 */
.L_x_130:
[----:B------:R-:W-:Y:S01]  /*8570*/  ISETP.NE.AND P0, PT, R88, RZ, PT ;  /* 0x000000ff5800720c */ /* 0x000fe20003f05270 */
[----:B------:R-:W-:Y:S11]  /*8580*/  VIADD R85, R85, 0x1 ;  /* 0x0000000155557836 */ /* 0x000ff60000000000 */
[----:B------:R-:W-:Y:S01]  /*8590*/  @!UPT UIADD3 URZ, UPT, UPT, URZ, URZ, URZ ;  /* 0x000000fffffff290 */ /* 0x000fe2000fffe0ff */
[----:B-1----:R-:W-:Y:S01]  /*85a0*/  @P0 IMAD.IADD R4, R73, 0x1, R0 ;  /* 0x0000000149040824 */ /* 0x002fe200078e0200 */
[----:B------:R-:W-:Y:S05]  /*85b0*/  @P0 WARPSYNC.ALL ;  /* 0x0000000000000948 */ /* 0x000fea0003800000 */
[----:B------:R1:W3:Y:S04]  /*85c0*/  @P0 LDSM.16.M88.4 R56, [R3+UR43+0x400] ;  /* 0x0004002b0338083b */ /* 0x0002e80008000200 */
[----:B------:R1:W4:Y:S04]  /*85d0*/  @P0 LDSM.16.M88.4 R52, [R2+0x400] ;  /* 0x000400000234083b */ /* 0x0003280000000200 */
[----:B------:R1:W1:Y:S04]  /*85e0*/  @P0 LDSM.16.M88.4 R48, [R0+0x400] ;  /* 0x000400000030083b */ /* 0x0002680000000200 */
[----:B------:R1:W1:Y:S01]  /*85f0*/  @P0 LDSM.16.M88.4 R44, [R4+0x400] ;  /* 0x00040000042c083b */ /* 0x0002620000000200 */
[C---:B------:R-:W-:Y:S04]  /*8600*/  ISETP.NE.AND P0, PT, R85.reuse, 0x4, PT ;  /* 0x000000045500780c */ /* 0x040fe80003f05270 */
[----:B------:R-:W-:Y:S02]  /*8610*/  SEL R85, R85, RZ, P0 ;  /* 0x000000ff55557207 */ /* 0x000fe40000000000 */
[----:B------:R-:W-:Y:S02]  /*8620*/  SEL R91, RZ, 0x1, P0 ;  /* 0x00000001ff5b7807 */ /* 0x000fe40000000000 */
.L_x_129:
[----:B------:R-:W-:Y:S05]  /*8630*/  BSYNC B1 ;  /* 0x0000000000017941 */ /* 0x000fea0003800000 */
.L_x_128:
        /* <DEDUP_REMOVED lines=21> */
.L_x_133:
        /* <DEDUP_REMOVED lines=42> */
[----:B------:R-:W-:Y:S01]  /*8a30*/  FFMA R34, R27, R26, R3 ;  /* 0x0000001a1b227223 */ /* 0x000fe20000000003 */
[----:B------:R-:W-:Y:S01]  /*8a40*/  LOP3.LUT R26, R48, 0xffffe000, RZ, 0xc0, !PT ;  /* 0xffffe000301a7812 */ /* 0x000fe200078ec0ff */
[C---:B------:R-:W-:Y:S01]  /*8a50*/  FMUL R5, R24.reuse, R12 ;  /* 0x0000000c18057220 */ /* 0x040fe20000400000 */
[----:B------:R-:W-:Y:S01]  /*8a60*/  F2FP.TF32.F32.PACK_B R33, R33 ;  /* 0x00000021ff21723e */ /* 0x000fe200024050ff */
[C---:B------:R-:W-:Y:S01]  /*8a70*/  FMUL R6, R24.reuse, R13 ;  /* 0x0000000d18067220 */ /* 0x040fe20000400000 */
[----:B------:R-:W-:Y:S01]  /*8a80*/  F2FP.TF32.F32.PACK_B R34, R34 ;  /* 0x00000022ff22723e */ /* 0x000fe200024050ff */
[----:B------:R-:W-:Y:S01]  /*8a90*/  FMUL R7, R24, R14 ;  /* 0x0000000e18077220 */ /* 0x000fe20000400000 */
[----:B------:R-:W-:Y:S01]  /*8aa0*/  @P6 SHF.L.U32 R14, R91, 0x1f, RZ ;  /* 0x0000001f5b0e6819 */ /* 0x000fe200000006ff */
        /* <DEDUP_REMOVED lines=47> */
.L_x_135:
[----:B------:R-:W-:Y:S05]  /*8da0*/  BSYNC.RECONVERGENT B0 ;  /* 0x0000000000007941 */ /* 0x000fea0003800200 */
.L_x_134:
        /* <DEDUP_REMOVED lines=17> */
[----:B------:R-:W-:Y:S04]  /*8ec0*/  SHF.L.U32 R4, R91, 0x1f, RZ ;  /* 0x0000001f5b047819 */ /* 0x000fe800000006ff */
[----:B------:R-:W1:Y:S02]  /*8ed0*/  SYNCS.PHASECHK.TRANS64.TRYWAIT P0, [R93+URZ+0x40], R4 ;  /* 0x000040045d0075a7 */ /* 0x000e6400080011ff */
[----:B-1----:R-:W-:Y:S05]  /*8ee0*/  @!P0 BRA `(.L_x_140) ;  /* 0x0000003400788947 */ /* 0x002fea0003800000 */
.L_x_139:
[----:B------:R-:W-:Y:S05]  /*8ef0*/  BSYNC B0 ;  /* 0x0000000000007941 */ /* 0x000fea0003800000 */
.L_x_138:
        /* <DEDUP_REMOVED lines=10> */
[----:B------:R-:W-:Y:S02]  /*8fa0*/  SEL R6, RZ, 0x1, P0 ;  /* 0x00000001ff067807 */ /* 0x000fe40000000000 */
[----:B------:R-:W-:Y:S02]  /*8fb0*/  SEL R85, R85, RZ, P0 ;  /* 0x000000ff55557207 */ /* 0x000fe40000000000 */
[----:B------:R-:W-:Y:S02]  /*8fc0*/  LOP3.LUT R91, R91, R6, RZ, 0x3c, !PT ;  /* 0x000000065b5b7212 */ /* 0x000fe400078e3cff */
.L_x_137:
[----:B------:R-:W-:Y:S05]  /*8fd0*/  BSYNC B1 ;  /* 0x0000000000017941 */ /* 0x000fea0003800000 */
.L_x_136:
        /* <DEDUP_REMOVED lines=21> */
.L_x_141:
        /* <DEDUP_REMOVED lines=88> */
[----:B------:R-:W-:Y:S02]  /*96b0*/  UIADD3 UR4, UPT, UPT, UR43, 0x400, URZ ;  /* 0x000004002b047890 */ /* 0x000fe4000fffe0ff */
[----:B------:R-:W-:Y:S01]  /*96c0*/  UIADD3 UR9, UPT, UPT, UR49, 0x80, URZ ;  /* 0x0000008031097890 */ /* 0x000fe2000fffe0ff */
[----:B------:R-:W-:Y:S01]  /*96d0*/  UMOV UR10, UR50 ;  /* 0x00000032000a7c82 */ /* 0x000fe20008000000 */
[----:B------:R-:W-:Y:S02]  /*96e0*/  UMOV UR11, UR36 ;  /* 0x00000024000b7c82 */ /* 0x000fe40008000000 */
[----:B------:R-:W-:Y:S01]  /*96f0*/  MOV R68, UR4 ;  /* 0x0000000400447c02 */ /* 0x000fe20008000f00 */
[----:B------:R-:W-:Y:S03]  /*9700*/  UIADD3 UR4, UP0, UPT, UR54, 0x680, URZ ;  /* 0x0000068036047890 */ /* 0x000fe6000ff1e0ff */
[----:B------:R-:W-:Y:S01]  /*9710*/  R2UR UR8, R68 ;  /* 0x00000000440872ca */ /* 0x000fe200000e0000 */
[----:B------:R-:W-:Y:S11]  /*9720*/  UIADD3.X UR5, UPT, UPT, URZ, UR55, URZ, UP0, !UPT ;  /* 0x00000037ff057290 */ /* 0x000ff600087fe4ff */
[----:B------:R-:W-:Y:S01]  /*9730*/  @!UPT UIADD3 URZ, UPT, UPT, URZ, URZ, URZ ;  /* 0x000000fffffff290 */ /* 0x000fe2000fffe0ff */
[----:B------:R1:W-:Y:S01]  /*9740*/  UTMASTG.3D [UR8], [UR4] ;  /* 0x00000008040073b5 */ /* 0x0003e20008010000 */
[----:B------:R0:W-:Y:S01]  /*9750*/  UTMACMDFLUSH ;  /* 0x00000000000079b7 */ /* 0x0001e20000000000 */
[----:B-1----:R-:W-:Y:S04]  /*9760*/  DEPBAR.LE SB0, 0x1 ;  /* 0x000080400000791a */ /* 0x002fe80000000000 */
.L_x_143:
[----:B------:R-:W-:Y:S05]  /*9770*/  BSYNC.RECONVERGENT B0 ;  /* 0x0000000000007941 */ /* 0x000fea0003800200 */
.L_x_142:
        /* <DEDUP_REMOVED lines=20> */
.L_x_147:
[----:B------:R-:W-:Y:S05]  /*98c0*/  BSYNC B0 ;  /* 0x0000000000007941 */ /* 0x000fea0003800000 */
.L_x_146:
        /* <DEDUP_REMOVED lines=13> */
.L_x_145:
[----:B------:R-:W-:Y:S05]  /*99a0*/  BSYNC B1 ;  /* 0x0000000000017941 */ /* 0x000fea0003800000 */
.L_x_144:
        /* <DEDUP_REMOVED lines=21> */
.L_x_149:
        /* <DEDUP_REMOVED lines=97> */
.L_x_151:
[----:B------:R-:W-:Y:S05]  /*a110*/  BSYNC.RECONVERGENT B0 ;  /* 0x0000000000007941 */ /* 0x000fea0003800200 */
.L_x_150:
        /* <DEDUP_REMOVED lines=20> */
.L_x_155:
[----:B------:R-:W-:Y:S05]  /*a260*/  BSYNC B0 ;  /* 0x0000000000007941 */ /* 0x000fea0003800000 */
.L_x_154:
        /* <DEDUP_REMOVED lines=13> */
.L_x_153:
[----:B------:R-:W-:Y:S05]  /*a340*/  BSYNC B1 ;  /* 0x0000000000017941 */ /* 0x000fea0003800000 */
.L_x_152:
        /* <DEDUP_REMOVED lines=21> */
.L_x_157:
        /* <DEDUP_REMOVED lines=97> */
.L_x_159:
[----:B------:R-:W-:Y:S05]  /*aab0*/  BSYNC.RECONVERGENT B0 ;  /* 0x0000000000007941 */ /* 0x000fea0003800200 */
.L_x_158:
        /* <DEDUP_REMOVED lines=20> */
.L_x_163:
[----:B------:R-:W-:Y:S05]  /*ac00*/  BSYNC B0 ;  /* 0x0000000000007941 */ /* 0x000fea0003800000 */
.L_x_162:
[----:B------:R-:W-:Y:S11]  /*ac10*/  ISETP.NE.AND P0, PT, R88, RZ, PT ;  /* 0x000000ff5800720c */ /* 0x000ff60003f05270 */
[----:B------:R-:W-:Y:S02]  /*ac20*/  @!UPT UIADD3 URZ, UPT, UPT, URZ, URZ, URZ ;  /* 0x000000fffffff290 */ /* 0x000fe4000fffe0ff */
[----:B-1----:R-:W-:Y:S01]  /*ac30*/  @P0 IADD3 R2, PT, PT, R73, R90, RZ ;  /* 0x0000005a49020210 */ /* 0x002fe20007ffe0ff */
[----:B------:R-:W-:Y:S05]  /*ac40*/  @P0 WARPSYNC.ALL ;  /* 0x0000000000000948 */ /* 0x000fea0003800000 */
[----:B------:R1:W3:Y:S04]  /*ac50*/  @P0 LDSM.16.M88.4 R56, [R85+UR43+0x400] ;  /* 0x0004002b5538083b */ /* 0x0002e80008000200 */
[----:B------:R1:W4:Y:S04]  /*ac60*/  @P0 LDSM.16.M88.4 R52, [R0+0x400] ;  /* 0x000400000034083b */ /* 0x0003280000000200 */
[----:B------:R1:W1:Y:S04]  /*ac70*/  @P0 LDSM.16.M88.4 R48, [R90+0x400] ;  /* 0x000400005a30083b */ /* 0x0002680000000200 */
[----:B------:R1:W1:Y:S02]  /*ac80*/  @P0 LDSM.16.M88.4 R44, [R2+0x400] ;  /* 0x00040000022c083b */ /* 0x0002640000000200 */
.L_x_161:
[----:B------:R-:W-:Y:S05]  /*ac90*/  BSYNC B1 ;  /* 0x0000000000017941 */ /* 0x000fea0003800000 */
.L_x_160:
        /* <DEDUP_REMOVED lines=10> */
[----:B------:R-:W2:Y:S01]  /*ad40*/  LDCU.64 UR6, c[0x4][0x78] ;  /* 0x01000f00ff0677ac */ /* 0x000ea20008000a00 */
[----:B-1----:R-:W1:Y:S01]  /*ad50*/  LDC.64 R2, c[0x4][R3] ;  /* 0x0100000003027b82 */ /* 0x002e620000000a00 */
[----:B------:R-:W3:Y:S01]  /*ad60*/  LDCU.64 UR4, c[0x4][0x10] ;  /* 0x01000200ff0477ac */ /* 0x000ee20008000a00 */
[----:B-----5:R-:W-:Y:S01]  /*ad70*/  MOV R5, UR9 ;  /* 0x0000000900057c02 */ /* 0x020fe20008000f00 */
[----:B------:R-:W-:Y:S01]  /*ad80*/  IMAD.U32 R4, RZ, RZ, UR8 ;  /* 0x00000008ff047e24 */ /* 0x000fe2000f8e00ff */
[----:B--2---:R-:W-:Y:S01]  /*ad90*/  MOV R7, UR7 ;  /* 0x0000000700077c02 */ /* 0x004fe20008000f00 */
[----:B------:R-:W-:Y:S01]  /*ada0*/  IMAD.U32 R6, RZ, RZ, UR6 ;  /* 0x00000006ff067e24 */ /* 0x000fe2000f8e00ff */
[----:B---3--:R-:W-:Y:S01]  /*adb0*/  MOV R11, UR5 ;  /* 0x00000005000b7c02 */ /* 0x008fe20008000f00 */
[----:B------:R-:W-:Y:S02]  /*adc0*/  IMAD.U32 R10, RZ, RZ, UR4 ;  /* 0x00000004ff0a7e24 */ /* 0x000fe4000f8e00ff */
[----:B------:R-:W-:Y:S07]  /*add0*/  LEPC R20, `(.L_x_165) ;  /* 0x000000001014794e */ /* 0x000fee0000000000 */
[----:B-1--4-:R-:W-:Y:S05]  /*ade0*/  CALL.ABS.NOINC R2 ;  /* 0x0000000002007343 */ /* 0x012fea0003c00000 */
.L_x_165:
[----:B------:R-:W-:Y:S01]  /*adf0*/  ISETP.NE.AND P0, PT, R75, RZ, PT ;  /* 0x000000ff4b00720c */ /* 0x000fe20003f05270 */
[----:B------:R-:W-:Y:S05]  /*ae00*/  WARPSYNC.ALL ;  /* 0x0000000000007948 */ /* 0x000fea0003800000 */
[----:B------:R-:W-:Y:S01]  /*ae10*/  R2UR UR4, R25 ;  /* 0x00000000190472ca */ /* 0x000fe200000e0000 */
[----:B------:R-:W5:Y:S01]  /*ae20*/  S2UR UR5, SR_CgaCtaId ;  /* 0x00000000000579c3 */ /* 0x000f620000008800 */
[----:B-1-3--:R-:W-:Y:S01]  /*ae30*/  LOP3.LUT R0, R56, 0xffffe000, RZ, 0xc0, !PT ;  /* 0xffffe00038007812 */ /* 0x00afe200078ec0ff */
[----:B------:R-:W-:Y:S01]  /*ae40*/  BSSY.RECONVERGENT B0, `(.L_x_166) ;  /* 0x000005b000007945 */ /* 0x000fe20003800200 */
[----:B------:R-:W-:Y:S02]  /*ae50*/  LOP3.LUT R2, R57, 0xffffe000, RZ, 0xc0, !PT ;  /* 0xffffe00039027812 */ /* 0x000fe400078ec0ff */
[----:B------:R-:W-:Y:S02]  /*ae60*/  LOP3.LUT R3, R58, 0xffffe000, RZ, 0xc0, !PT ;  /* 0xffffe0003a037812 */ /* 0x000fe400078ec0ff */
[----:B------:R-:W-:Y:S02]  /*ae70*/  LOP3.LUT R20, R59, 0xffffe000, RZ, 0xc0, !PT ;  /* 0xffffe0003b147812 */ /* 0x000fe400078ec0ff */
[----:B----4-:R-:W-:Y:S02]  /*ae80*/  LOP3.LUT R21, R52, 0xffffe000, RZ, 0xc0, !PT ;  /* 0xffffe00034157812 */ /* 0x010fe400078ec0ff */
[----:B------:R-:W-:Y:S01]  /*ae90*/  LOP3.LUT R26, R53, 0xffffe000, RZ, 0xc0, !PT ;  /* 0xffffe000351a7812 */ /* 0x000fe200078ec0ff */
[----:B------:R-:W1:Y:S01]  /*aea0*/  LDTM.16dp128bit.x8 R4, tmem[UR4+0xe0] ;  /* 0x0000e004000479ee */ /* 0x000e620008180000 */
[----:B------:R-:W-:Y:S01]  /*aeb0*/  R2UR UR4, R82 ;  /* 0x00000000520472ca */ /* 0x000fe200000e0000 */
[----:B------:R-:W-:Y:S01]  /*aec0*/  NOP ;  /* 0x0000000000007918 */ /* 0x000fe20000000000 */
[----:B--2---:R-:W-:Y:S02]  /*aed0*/  LOP3.LUT R29, R54, 0xffffe000, RZ, 0xc0, !PT ;  /* 0xffffe000361d7812 */ /* 0x004fe400078ec0ff */
[----:B------:R-:W-:Y:S02]  /*aee0*/  LOP3.LUT R28, R55, 0xffffe000, RZ, 0xc0, !PT ;  /* 0xffffe000371c7812 */ /* 0x000fe400078ec0ff */
[----:B------:R-:W-:Y:S02]  /*aef0*/  LOP3.LUT R31, R48, 0xffffe000, RZ, 0xc0, !PT ;  /* 0xffffe000301f7812 */ /* 0x000fe400078ec0ff */
[----:B------:R-:W-:Y:S02]  /*af00*/  LOP3.LUT R30, R49, 0xffffe000, RZ, 0xc0, !PT ;  /* 0xffffe000311e7812 */ /* 0x000fe400078ec0ff */
[----:B------:R-:W-:Y:S02]  /*af10*/  LOP3.LUT R33, R50, 0xffffe000, RZ, 0xc0, !PT ;  /* 0xffffe00032217812 */ /* 0x000fe400078ec0ff */
[----:B------:R-:W-:Y:S01]  /*af20*/  LOP3.LUT R32, R51, 0xffffe000, RZ, 0xc0, !PT ;  /* 0xffffe00033207812 */ /* 0x000fe200078ec0ff */
[----:B------:R-:W-:Y:S01]  /*af30*/  UIADD3 UR4, UPT, UPT, UR4, 0xd0, URZ ;  /* 0x000000d004047890 */ /* 0x000fe2000fffe0ff */
[----:B------:R-:W-:Y:S02]  /*af40*/  LOP3.LUT R35, R44, 0xffffe000, RZ, 0xc0, !PT ;  /* 0xffffe0002c237812 */ /* 0x000fe400078ec0ff */
[----:B------:R-:W-:Y:S02]  /*af50*/  LOP3.LUT R34, R45, 0xffffe000, RZ, 0xc0, !PT ;  /* 0xffffe0002d227812 */ /* 0x000fe400078ec0ff */
[----:B------:R-:W-:Y:S02]  /*af60*/  LOP3.LUT R37, R46, 0xffffe000, RZ, 0xc0, !PT ;  /* 0xffffe0002e257812 */ /* 0x000fe400078ec0ff */
[----:B------:R-:W-:Y:S01]  /*af70*/  LOP3.LUT R36, R47, 0xffffe000, RZ, 0xc0, !PT ;  /* 0xffffe0002f247812 */ /* 0x000fe200078ec0ff */
[C---:B-1----:R-:W-:Y:S01]  /*af80*/  FMUL R4, R24.reuse, R4 ;  /* 0x0000000418047220 */ /* 0x042fe20000400000 */
[C---:B------:R-:W-:Y:S01]  /*af90*/  FMUL R5, R24.reuse, R5 ;  /* 0x0000000518057220 */ /* 0x040fe20000400000 */
[C---:B------:R-:W-:Y:S01]  /*afa0*/  FMUL R6, R24.reuse, R6 ;  /* 0x0000000618067220 */ /* 0x040fe20000400000 */
[C---:B------:R-:W-:Y:S01]  /*afb0*/  FMUL R7, R24.reuse, R7 ;  /* 0x0000000718077220 */ /* 0x040fe20000400000 */
[C---:B------:R-:W-:Y:S01]  /*afc0*/  FFMA R4, R27.reuse, R0, R4 ;  /* 0x000000001b047223 */ /* 0x040fe20000000004 */
[C---:B------:R-:W-:Y:S01]  /*afd0*/  FMUL R8, R24.reuse, R8 ;  /* 0x0000000818087220 */ /* 0x040fe20000400000 */
[C---:B------:R-:W-:Y:S01]  /*afe0*/  FFMA R5, R27.reuse, R2, R5 ;  /* 0x000000021b057223 */ /* 0x040fe20000000005 */
[C---:B------:R-:W-:Y:S01]  /*aff0*/  FMUL R9, R24.reuse, R9 ;  /* 0x0000000918097220 */ /* 0x040fe20000400000 */
[C---:B------:R-:W-:Y:S01]  /*b000*/  FFMA R6, R27.reuse, R3, R6 ;  /* 0x000000031b067223 */ /* 0x040fe20000000006 */
[----:B------:R-:W-:Y:S01]  /*b010*/  F2FP.TF32.F32.PACK_B R4, R4 ;  /* 0x00000004ff04723e */ /* 0x000fe200024050ff */
[C---:B------:R-:W-:Y:S01]  /*b020*/  FMUL R10, R24.reuse, R10 ;  /* 0x0000000a180a7220 */ /* 0x040fe20000400000 */
[----:B------:R-:W-:Y:S01]  /*b030*/  F2FP.TF32.F32.PACK_B R5, R5 ;  /* 0x00000005ff05723e */ /* 0x000fe200024050ff */
[C---:B------:R-:W-:Y:S01]  /*b040*/  FFMA R7, R27.reuse, R20, R7 ;  /* 0x000000141b077223 */ /* 0x040fe20000000007 */
[C---:B------:R-:W-:Y:S01]  /*b050*/  FMUL R11, R24.reuse, R11 ;  /* 0x0000000b180b7220 */ /* 0x040fe20000400000 */
[----:B-----5:R-:W-:Y:S01]  /*b060*/  UPRMT UR4, UR5, 0x654, UR4 ;  /* 0x0000065405047896 */ /* 0x020fe20008000004 */
[C---:B------:R-:W-:Y:S01]  /*b070*/  FFMA R8, R27.reuse, R21, R8 ;  /* 0x000000151b087223 */ /* 0x040fe20000000008 */
[C---:B------:R-:W-:Y:S01]  /*b080*/  FMUL R12, R24.reuse, R12 ;  /* 0x0000000c180c7220 */ /* 0x040fe20000400000 */
[C---:B------:R-:W-:Y:S01]  /*b090*/  FFMA R9, R27.reuse, R26, R9 ;  /* 0x0000001a1b097223 */ /* 0x040fe20000000009 */
[C---:B------:R-:W-:Y:S01]  /*b0a0*/  FMUL R13, R24.reuse, R13 ;  /* 0x0000000d180d7220 */ /* 0x040fe20000400000 */
[C---:B------:R-:W-:Y:S01]  /*b0b0*/  FFMA R10, R27.reuse, R29, R10 ;  /* 0x0000001d1b0a7223 */ /* 0x040fe2000000000a */
[C---:B------:R-:W-:Y:S01]  /*b0c0*/  FMUL R14, R24.reuse, R14 ;  /* 0x0000000e180e7220 */ /* 0x040fe20000400000 */
[C---:B------:R-:W-:Y:S01]  /*b0d0*/  FFMA R11, R27.reuse, R28, R11 ;  /* 0x0000001c1b0b7223 */ /* 0x040fe2000000000b */
[C---:B------:R-:W-:Y:S01]  /*b0e0*/  FMUL R15, R24.reuse, R15 ;  /* 0x0000000f180f7220 */ /* 0x040fe20000400000 */
[----:B------:R-:W-:Y:S01]  /*b0f0*/  F2FP.TF32.F32.PACK_B R6, R6 ;  /* 0x00000006ff06723e */ /* 0x000fe200024050ff */
[C---:B------:R-:W-:Y:S01]  /*b100*/  FFMA R12, R27.reuse, R31, R12 ;  /* 0x0000001f1b0c7223 */ /* 0x040fe2000000000c */
[----:B------:R-:W-:Y:S01]  /*b110*/  F2FP.TF32.F32.PACK_B R7, R7 ;  /* 0x00000007ff07723e */ /* 0x000fe200024050ff */
[C---:B------:R-:W-:Y:S01]  /*b120*/  FMUL R16, R24.reuse, R16 ;  /* 0x0000001018107220 */ /* 0x040fe20000400000 */
[C---:B------:R-:W-:Y:S01]  /*b130*/  FFMA R13, R27.reuse, R30, R13 ;  /* 0x0000001e1b0d7223 */ /* 0x040fe2000000000d */
[C---:B------:R-:W-:Y:S01]  /*b140*/  FMUL R17, R24.reuse, R17 ;  /* 0x0000001118117220 */ /* 0x040fe20000400000 */
[C---:B------:R-:W-:Y:S01]  /*b150*/  FFMA R14, R27.reuse, R33, R14 ;  /* 0x000000211b0e7223 */ /* 0x040fe2000000000e */
[C---:B------:R-:W-:Y:S01]  /*b160*/  FMUL R18, R24.reuse, R18 ;  /* 0x0000001218127220 */ /* 0x040fe20000400000 */
[C---:B------:R-:W-:Y:S01]  /*b170*/  FFMA R15, R27.reuse, R32, R15 ;  /* 0x000000201b0f7223 */ /* 0x040fe2000000000f */
[----:B------:R-:W-:Y:S01]  /*b180*/  FMUL R19, R24, R19 ;  /* 0x0000001318137220 */ /* 0x000fe20000400000 */
[----:B------:R-:W-:Y:S01]  /*b190*/  F2FP.TF32.F32.PACK_B R8, R8 ;  /* 0x00000008ff08723e */ /* 0x000fe200024050ff */
[C---:B------:R-:W-:Y:S01]  /*b1a0*/  FFMA R16, R27.reuse, R35, R16 ;  /* 0x000000231b107223 */ /* 0x040fe20000000010 */
[----:B------:R-:W-:Y:S01]  /*b1b0*/  F2FP.TF32.F32.PACK_B R9, R9 ;  /* 0x00000009ff09723e */ /* 0x000fe200024050ff */
[----:B------:R-:W-:Y:S01]  /*b1c0*/  SYNCS.ARRIVE.TRANS64.RED.A1T0 RZ, [UR4], RZ ;  /* 0x000000ffffff79a7 */ /* 0x000fe20008100404 */
[----:B------:R1:W-:Y:S01]  /*b1d0*/  STSM.16.M88.4 [R81+0x6400], R4 ;  /* 0x0064000451007844 */ /* 0x0003e20000000200 */
[----:B------:R-:W-:Y:S01]  /*b1e0*/  F2FP.TF32.F32.PACK_B R10, R10 ;  /* 0x0000000aff0a723e */ /* 0x000fe200024050ff */
[C---:B------:R-:W-:Y:S01]  /*b1f0*/  FFMA R17, R27.reuse, R34, R17 ;  /* 0x000000221b117223 */ /* 0x040fe20000000011 */
[----:B------:R-:W-:Y:S01]  /*b200*/  F2FP.TF32.F32.PACK_B R11, R11 ;  /* 0x0000000bff0b723e */ /* 0x000fe200024050ff */
[C---:B------:R-:W-:Y:S01]  /*b210*/  FFMA R18, R27.reuse, R37, R18 ;  /* 0x000000251b127223 */ /* 0x040fe20000000012 */
[----:B------:R-:W-:Y:S01]  /*b220*/  FFMA R19, R27, R36, R19 ;  /* 0x000000241b137223 */ /* 0x000fe20000000013 */
[----:B------:R-:W-:Y:S02]  /*b230*/  F2FP.TF32.F32.PACK_B R12, R12 ;  /* 0x0000000cff0c723e */ /* 0x000fe400024050ff */
[----:B------:R1:W-:Y:S01]  /*b240*/  STSM.16.M88.4 [R80+0x6400], R8 ;  /* 0x0064000850007844 */ /* 0x0003e20000000200 */
[----:B------:R-:W-:Y:S02]  /*b250*/  F2FP.TF32.F32.PACK_B R13, R13 ;  /* 0x0000000dff0d723e */ /* 0x000fe400024050ff */
[----:B------:R-:W-:Y:S02]  /*b260*/  F2FP.TF32.F32.PACK_B R14, R14 ;  /* 0x0000000eff0e723e */ /* 0x000fe400024050ff */
        /* <DEDUP_REMOVED lines=23> */
[----:B--2---:R-:W-:Y:S04]  /*b3e0*/  DEPBAR.LE SB0, 0x1 ;  /* 0x000080400000791a */ /* 0x004fe80000000000 */
.L_x_167:
[----:B------:R-:W-:Y:S05]  /*b3f0*/  BSYNC.RECONVERGENT B0 ;  /* 0x0000000000007941 */ /* 0x000fea0003800200 */
.L_x_166:
[----:B------:R-:W-:Y:S01]  /*b400*/  BAR.SYNC.DEFER_BLOCKING 0x1, 0x80 ;  /* 0x0042000000007b1d */ /* 0x000fe20000010000 */
[----:B------:R-:W-:Y:S01]  /*b410*/  UISETP.NE.AND UP0, UPT, UR52, -0x8, UPT ;  /* 0xfffffff83400788c */ /* 0x000fe2000bf05270 */
[----:B------:R-:W-:Y:S08]  /*b420*/  IADD3 R0, PT, PT, R22, 0x1, RZ ;  /* 0x0000000116007810 */ /* 0x000ff00007ffe0ff */
[----:B------:R-:W-:Y:S05]  /*b430*/  BRA.U !UP0, `(.L_x_168) ;  /* 0x0000000108247547 */ /* 0x000fea000b800000 */
[----:B------:R-:W-:Y:S01]  /*b440*/  ISETP.NE.AND P0, PT, R79, RZ, PT ;  /* 0x000000ff4f00720c */ /* 0x000fe20003f05270 */
[----:B------:R-:W-:Y:S01]  /*b450*/  IMAD.U32 R2, RZ, RZ, UR47 ;  /* 0x0000002fff027e24 */ /* 0x000fe2000f8e00ff */
[----:B------:R-:W-:Y:S04]  /*b460*/  UIADD3 UR4, UPT, UPT, UR47, 0x1, URZ ;  /* 0x000000012f047890 */ /* 0x000fe8000fffe0ff */
[----:B------:R-:W-:Y:S04]  /*b470*/  UISETP.NE.AND UP0, UPT, UR4, 0x4, UPT ;  /* 0x000000040400788c */ /* 0x000fe8000bf05270 */
[----:B------:R-:W-:Y:S03]  /*b480*/  USEL UR47, UR4, URZ, UP0 ;  /* 0x000000ff042f7287 */ /* 0x000fe60008000000 */
[----:B------:R-:W-:Y:S05]  /*b490*/  @P0 LEA R2, R2, UR43, 0x3 ;  /* 0x0000002b02020c11 */ /* 0x000fea000f8e18ff */
[----:B------:R-:W-:Y:S05]  /*b4a0*/  @P0 VIADD R2, R2, 0x60 ;  /* 0x0000006002020836 */ /* 0x000fea0000000000 */
[----:B------:R-:W-:Y:S04]  /*b4b0*/  @P0 PRMT R2, R89, 0x654, R2 ;  /* 0x0000065459020816 */ /* 0x000fe80000000002 */
[----:B------:R2:W-:Y:S03]  /*b4c0*/  @P0 SYNCS.ARRIVE.TRANS64.RED.A1T0 RZ, [R2+URZ], RZ ;  /* 0x000000ff02ff09a7 */ /* 0x0005e600081004ff */
.L_x_168:
[----:B------:R-:W-:Y:S01]  /*b4d0*/  R2UR UR6, R78 ;  /* 0x000000004e0672ca */ /* 0x000fe200000e0000 */
[----:B------:R-:W-:Y:S01]  /*b4e0*/  UIADD3 UR52, UPT, UPT, UR52, 0x8, URZ ;  /* 0x0000000834347890 */ /* 0x000fe2000fffe0ff */
[----:B------:R-:W-:Y:S01]  /*b4f0*/  R2UR UR5, R65 ;  /* 0x00000000410572ca */ /* 0x000fe200000e0000 */
[----:B------:R-:W-:Y:S01]  /*b500*/  UMOV UR36, UR63 ;  /* 0x0000003f00247c82 */ /* 0x000fe20008000000 */
[----:B------:R-:W-:Y:S02]  /*b510*/  R2UR UR4, R66 ;  /* 0x00000000420472ca */ /* 0x000fe400000e0000 */
[----:B------:R-:W-:Y:S02]  /*b520*/  ISETP.NE.AND P0, PT, R70, 0x2, PT ;  /* 0x000000024600780c */ /* 0x000fe40003f05270 */
[----:B------:R-:W-:Y:S02]  /*b530*/  ISETP.NE.AND P1, PT, R0, 0x4, PT ;  /* 0x000000040000780c */ /* 0x000fe40003f25270 */
[----:B--2---:R-:W-:Y:S02]  /*b540*/  SEL R2, RZ, 0x1, P0 ;  /* 0x00000001ff027807 */ /* 0x004fe40000000000 */
[----:B------:R-:W-:Y:S01]  /*b550*/  SEL R3, RZ, 0x1, P1 ;  /* 0x00000001ff037807 */ /* 0x000fe20000800000 */
[----:B------:R-:W-:Y:S01]  /*b560*/  UISETP.NE.AND UP0, UPT, UR6, URZ, UPT ;  /* 0x000000ff0600728c */ /* 0x000fe2000bf05270 */
[----:B------:R-:W-:Y:S01]  /*b570*/  LOP3.LUT R71, R71, R2, RZ, 0x3c, !PT ;  /* 0x0000000247477212 */ /* 0x000fe200078e3cff */
[----:B------:R-:W-:Y:S01]  /*b580*/  UIADD3 UR31, UPT, UPT, UR37, UR5, URZ ;  /* 0x00000005251f7290 */ /* 0x000fe2000fffe0ff */
[----:B------:R-:W-:Y:S01]  /*b590*/  LOP3.LUT R72, R72, R3, RZ, 0x3c, !PT ;  /* 0x0000000348487212 */ /* 0x000fe200078e3cff */
[----:B------:R-:W-:Y:S01]  /*b5a0*/  UIADD3 UR30, UPT, UPT, UR38, UR4, URZ ;  /* 0x00000004261e7290 */ /* 0x000fe2000fffe0ff */
[----:B------:R-:W-:Y:S02]  /*b5b0*/  SEL R70, R70, RZ, P0 ;  /* 0x000000ff46467207 */ /* 0x000fe40000000000 */
[----:B------:R-:W-:Y:S02]  /*b5c0*/  SEL R22, R0, RZ, P1 ;  /* 0x000000ff00167207 */ /* 0x000fe40000800000 */
[----:B------:R-:W-:Y:S07]  /*b5d0*/  BRA.U UP0, `(.L_x_169) ;  /* 0xffffffa100f07547 */ /* 0x000fee000b83ffff */
[----:B------:R-:W-:-:S13]  /*b5e0*/  R2UR UR4, R67 ;  /* 0x00000000430472ca */ /* 0x000fda00000e0000 */
[----:B------:R-:W-:-:S09]  /*b5f0*/  UISETP.NE.AND UP0, UPT, UR4, URZ, UPT ;  /* 0x000000ff0400728c */ /* 0x000fd2000bf05270 */
[----:B------:R-:W-:Y:S05]  /*b600*/  BRA.U !UP0, `(.L_x_170) ;  /* 0x0000000108487547 */ /* 0x000fea000b800000 */
[----:B------:R-:W2:Y:S02]  /*b610*/  LDCU.64 UR4, c[0x0][0x890] ;  /* 0x00011200ff0477ac */ /* 0x000ea40008000a00 */
[----:B--2---:R-:W-:-:S04]  /*b620*/  UISETP.NE.U32.AND UP0, UPT, UR4, URZ, UPT ;  /* 0x000000ff0400728c */ /* 0x004fc8000bf05070 */
[----:B------:R-:W-:-:S09]  /*b630*/  UISETP.NE.AND.EX UP0, UPT, UR5, URZ, UPT, UP0 ;  /* 0x000000ff0500728c */ /* 0x000fd2000bf05300 */
[----:B------:R-:W-:Y:S05]  /*b640*/  BRA.U UP0, `(.L_x_171) ;  /* 0x00000001000c7547 */ /* 0x000fea000b800000 */
[----:B------:R-:W-:-:S13]  /*b650*/  FSETP.NEU.AND P0, PT, R27, RZ, PT ;  /* 0x000000ff1b00720b */ /* 0x000fda0003f0d000 */
[----:B------:R-:W-:Y:S05]  /*b660*/  @!P0 EXIT ;  /* 0x000000000000894d */ /* 0x000fea0003800000 */
[----:B------:R-:W-:Y:S05]  /*b670*/  BRA `(.L_x_170) ;  /* 0x00000000002c7947 */ /* 0x000fea0003800000 */
.L_x_171:
[----:B------:R-:W-:Y:S01]  /*b680*/  ISETP.NE.AND P0, PT, R69, RZ, PT ;  /* 0x000000ff4500720c */ /* 0x000fe20003f05270 */
[----:B------:R-:W-:-:S12]  /*b690*/  BSSY.RECONVERGENT B0, `(.L_x_170) ;  /* 0x0000009000007945 */ /* 0x000fd80003800200 */
[----:B------:R-:W-:Y:S05]  /*b6a0*/  @P0 BRA `(.L_x_172) ;  /* 0x0000000000140947 */ /* 0x000fea0003800000 */
[----:B------:R-:W2:Y:S02]  /*b6b0*/  LDCU.64 UR4, c[0x0][0x888] ;  /* 0x00011100ff0477ac */ /* 0x000ea40008000a00 */
[----:B--2---:R-:W-:-:S04]  /*b6c0*/  ISETP.NE.U32.AND P0, PT, RZ, UR4, PT ;  /* 0x00000004ff007c0c */ /* 0x004fc8000bf05070 */
[----:B------:R-:W-:-:S13]  /*b6d0*/  ISETP.NE.AND.EX P0, PT, RZ, UR5, PT, P0 ;  /* 0x00000005ff007c0c */ /* 0x000fda000bf05300 */
[----:B------:R-:W-:Y:S05]  /*b6e0*/  @!P0 EXIT ;  /* 0x000000000000894d */ /* 0x000fea0003800000 */
[----:B------:R-:W-:Y:S05]  /*b6f0*/  BRA `(.L_x_173) ;  /* 0x0000000000087947 */ /* 0x000fea0003800000 */
.L_x_172:
[----:B------:R-:W-:-:S13]  /*b700*/  FSETP.NEU.AND P0, PT, R27, RZ, PT ;  /* 0x000000ff1b00720b */ /* 0x000fda0003f0d000 */
[----:B------:R-:W-:Y:S05]  /*b710*/  @!P0 EXIT ;  /* 0x000000000000894d */ /* 0x000fea0003800000 */
.L_x_173:
[----:B------:R-:W-:Y:S05]  /*b720*/  BSYNC.RECONVERGENT B0 ;  /* 0x0000000000007941 */ /* 0x000fea0003800200 */
.L_x_170:
[----:B------:R-:W2:Y:S01]  /*b730*/  S2UR UR5, SR_CgaCtaId ;  /* 0x00000000000579c3 */ /* 0x000ea20000008800 */
[----:B------:R-:W-:Y:S01]  /*b740*/  ULEA UR4, UR47, UR43, 0x3 ;  /* 0x0000002b2f047291 */ /* 0x000fe2000f8e18ff */
[----:B------:R-:W-:-:S04]  /*b750*/  DEPBAR.LE SB0, 0x0 ;  /* 0x000080000000791a */ /* 0x000fc80000000000 */
[----:B------:R-:W-:-:S04]  /*b760*/  UIADD3 UR4, UPT, UPT, UR4, 0x60, URZ ;  /* 0x0000006004047890 */ /* 0x000fc8000fffe0ff */
[----:B--2---:R-:W-:-:S09]  /*b770*/  UPRMT UR4, UR5, 0x654, UR4 ;  /* 0x0000065405047896 */ /* 0x004fd20008000004 */
[----:B------:R-:W-:Y:S01]  /*b780*/  SYNCS.ARRIVE.TRANS64.RED.A1T0 RZ, [UR4], RZ ;  /* 0x000000ffffff79a7 */ /* 0x000fe20008100404 */
[----:B------:R-:W-:Y:S05]  /*b790*/  EXIT ;  /* 0x000000000000794d */ /* 0x000fea0003800000 */
.L_x_24:
[----:B-1----:R1:W3:Y:S02]  /*b7a0*/  SYNCS.PHASECHK.TRANS64.TRYWAIT P0, [R0+URZ+0x100], R3 ;  /* 0x00010003000075a7 */ /* 0x0022e400080011ff */
[----:B---3--:R-:W-:Y:S05]  /*b7b0*/  @!P0 NANOSLEEP.SYNCS 0x989680 ;  /* 0x009896800000895d */ /* 0x008fea0003900000 */
[----:B------:R-:W3:Y:S02]  /*b7c0*/  @!P0 SYNCS.PHASECHK.TRANS64 P0, [R0+URZ+0x100], R3 ;  /* 0x00010003000085a7 */ /* 0x000ee400080010ff */
[----:B---3--:R-:W-:Y:S05]  /*b7d0*/  @!P0 BRA `(.L_x_24) ;  /* 0xfffffffc00f08947 */ /* 0x008fea000383ffff */
[----:B------:R-:W-:Y:S05]  /*b7e0*/  BRA `(.L_x_174) ;  /* 0xffffff6000507947 */ /* 0x000fea000383ffff */
.L_x_27:
[----:B-1----:R-:W-:-:S07]  /*b7f0*/  MOV R0, UR33 ;  /* 0x0000002100007c02 */ /* 0x002fce0008000f00 */
.L_x_175:
[----:B-1----:R1:W3:Y:S02]  /*b800*/  SYNCS.PHASECHK.TRANS64.TRYWAIT P0, [R0+URZ+0x20], R3 ;  /* 0x00002003000075a7 */ /* 0x0022e400080011ff */
[----:B---3--:R-:W-:Y:S05]  /*b810*/  @!P0 NANOSLEEP.SYNCS 0x989680 ;  /* 0x009896800000895d */ /* 0x008fea0003900000 */
[----:B------:R-:W3:Y:S02]  /*b820*/  @!P0 SYNCS.PHASECHK.TRANS64 P0, [R0+URZ+0x20], R3 ;  /* 0x00002003000085a7 */ /* 0x000ee400080010ff */
[----:B---3--:R-:W-:Y:S05]  /*b830*/  @!P0 BRA `(.L_x_175) ;  /* 0xfffffffc00f08947 */ /* 0x008fea000383ffff */
[----:B------:R-:W-:Y:S05]  /*b840*/  BRA `(.L_x_26) ;  /* 0xffffff6000907947 */ /* 0x000fea000383ffff */
.L_x_34:
[----:B-1----:R-:W-:-:S07]  /*b850*/  MOV R0, UR9 ;  /* 0x0000000900007c02 */ /* 0x002fce0008000f00 */
.L_x_176:
[----:B-1----:R1:W3:Y:S02]  /*b860*/  SYNCS.PHASECHK.TRANS64.TRYWAIT P0, [R0+URZ+0x20], R3 ;  /* 0x00002003000075a7 */ /* 0x0022e400080011ff */
[----:B---3--:R-:W-:Y:S05]  /*b870*/  @!P0 NANOSLEEP.SYNCS 0x989680 ;  /* 0x009896800000895d */ /* 0x008fea0003900000 */
[----:B------:R-:W3:Y:S02]  /*b880*/  @!P0 SYNCS.PHASECHK.TRANS64 P0, [R0+URZ+0x20], R3 ;  /* 0x00002003000085a7 */ /* 0x000ee400080010ff */
[----:B---3--:R-:W-:Y:S05]  /*b890*/  @!P0 BRA `(.L_x_176) ;  /* 0xfffffffc00f08947 */ /* 0x008fea000383ffff */
[----:B------:R-:W-:Y:S05]  /*b8a0*/  BRA `(.L_x_33) ;  /* 0xffffff6400487947 */ /* 0x000fea000383ffff */
.L_x_39:
[----:B-1----:R1:W3:Y:S02]  /*b8b0*/  SYNCS.PHASECHK.TRANS64.TRYWAIT P0, [R3+URZ+0x90], R0 ;  /* 0x00009000030075a7 */ /* 0x0022e400080011ff */
[----:B---3--:R-:W-:Y:S05]  /*b8c0*/  @!P0 NANOSLEEP.SYNCS 0x989680 ;  /* 0x009896800000895d */ /* 0x008fea0003900000 */
[----:B------:R-:W3:Y:S02]  /*b8d0*/  @!P0 SYNCS.PHASECHK.TRANS64 P0, [R3+URZ+0x90], R0 ;  /* 0x00009000030085a7 */ /* 0x000ee400080010ff */
[----:B---3--:R-:W-:Y:S05]  /*b8e0*/  @!P0 BRA `(.L_x_39) ;  /* 0xfffffffc00f08947 */ /* 0x008fea000383ffff */
[----:B------:R-:W-:Y:S05]  /*b8f0*/  BRA `(.L_x_177) ;  /* 0xffffff6400e87947 */ /* 0x000fea000383ffff */
.L_x_43:
[----:B-1----:R-:W-:-:S07]  /*b900*/  MOV R0, UR4 ;  /* 0x0000000400007c02 */ /* 0x002fce0008000f00 */
.L_x_178:
[----:B-1----:R1:W3:Y:S02]  /*b910*/  SYNCS.PHASECHK.TRANS64.TRYWAIT P0, [R0+URZ], R3 ;  /* 0x00000003000075a7 */ /* 0x0022e400080011ff */
[----:B---3--:R-:W-:Y:S05]  /*b920*/  @!P0 NANOSLEEP.SYNCS 0x989680 ;  /* 0x009896800000895d */ /* 0x008fea0003900000 */
[----:B------:R-:W3:Y:S02]  /*b930*/  @!P0 SYNCS.PHASECHK.TRANS64 P0, [R0+URZ], R3 ;  /* 0x00000003000085a7 */ /* 0x000ee400080010ff */
[----:B---3--:R-:W-:Y:S05]  /*b940*/  @!P0 BRA `(.L_x_178) ;  /* 0xfffffffc00f08947 */ /* 0x008fea000383ffff */
[----:B------:R-:W-:Y:S05]  /*b950*/  BRA `(.L_x_179) ;  /* 0xffffff6c00947947 */ /* 0x000fea000383ffff */
.L_x_44:
[----:B------:R-:W-:-:S07]  /*b960*/  MOV R0, UR5 ;  /* 0x0000000500007c02 */ /* 0x000fce0008000f00 */
.L_x_180:
[----:B-1----:R1:W3:Y:S02]  /*b970*/  SYNCS.PHASECHK.TRANS64.TRYWAIT P0, [R0+URZ], R3 ;  /* 0x00000003000075a7 */ /* 0x0022e400080011ff */
[----:B---3--:R-:W-:Y:S05]  /*b980*/  @!P0 NANOSLEEP.SYNCS 0x989680 ;  /* 0x009896800000895d */ /* 0x008fea0003900000 */
[----:B------:R-:W3:Y:S02]  /*b990*/  @!P0 SYNCS.PHASECHK.TRANS64 P0, [R0+URZ], R3 ;  /* 0x00000003000085a7 */ /* 0x000ee400080010ff */
[----:B---3--:R-:W-:Y:S05]  /*b9a0*/  @!P0 BRA `(.L_x_180) ;  /* 0xfffffffc00f08947 */ /* 0x008fea000383ffff */
[----:B------:R-:W-:Y:S05]  /*b9b0*/  BRA `(.L_x_181) ;  /* 0xffffff6c00a07947 */ /* 0x000fea000383ffff */
.L_x_45:
[----:B------:R-:W-:-:S07]  /*b9c0*/  MOV R0, UR5 ;  /* 0x0000000500007c02 */ /* 0x000fce0008000f00 */
.L_x_182:
[----:B-1----:R1:W3:Y:S02]  /*b9d0*/  SYNCS.PHASECHK.TRANS64.TRYWAIT P0, [R0+URZ], R3 ;  /* 0x00000003000075a7 */ /* 0x0022e400080011ff */
[----:B---3--:R-:W-:Y:S05]  /*b9e0*/  @!P0 NANOSLEEP.SYNCS 0x989680 ;  /* 0x009896800000895d */ /* 0x008fea0003900000 */
[----:B------:R-:W3:Y:S02]  /*b9f0*/  @!P0 SYNCS.PHASECHK.TRANS64 P0, [R0+URZ], R3 ;  /* 0x00000003000085a7 */ /* 0x000ee400080010ff */
[----:B---3--:R-:W-:Y:S05]  /*ba00*/  @!P0 BRA `(.L_x_182) ;  /* 0xfffffffc00f08947 */ /* 0x008fea000383ffff */
[----:B------:R-:W-:Y:S05]  /*ba10*/  BRA `(.L_x_183) ;  /* 0xffffff6c00ac7947 */ /* 0x000fea000383ffff */
.L_x_48:
[----:B--2---:R2:W3:Y:S02]  /*ba20*/  SYNCS.PHASECHK.TRANS64.TRYWAIT P0, [R2+URZ+0xf0], R5 ;  /* 0x0000f005020075a7 */ /* 0x0044e400080011ff */
[----:B---3--:R-:W-:Y:S05]  /*ba30*/  @!P0 NANOSLEEP.SYNCS 0x989680 ;  /* 0x009896800000895d */ /* 0x008fea0003900000 */
[----:B------:R-:W3:Y:S02]  /*ba40*/  @!P0 SYNCS.PHASECHK.TRANS64 P0, [R2+URZ+0xf0], R5 ;  /* 0x0000f005020085a7 */ /* 0x000ee400080010ff */
[----:B---3--:R-:W-:Y:S05]  /*ba50*/  @!P0 BRA `(.L_x_48) ;  /* 0xfffffffc00f08947 */ /* 0x008fea000383ffff */
[----:B------:R-:W-:Y:S05]  /*ba60*/  BRA `(.L_x_184) ;  /* 0xffffff7000107947 */ /* 0x000fea000383ffff */
.L_x_49:
[----:B------:R-:W-:-:S07]  /*ba70*/  MOV R2, UR4 ;  /* 0x0000000400027c02 */ /* 0x000fce0008000f00 */
.L_x_185:
[----:B--2---:R2:W3:Y:S02]  /*ba80*/  SYNCS.PHASECHK.TRANS64.TRYWAIT P0, [R2+URZ+0xa0], R5 ;  /* 0x0000a005020075a7 */ /* 0x0044e400080011ff */
[----:B---3--:R-:W-:Y:S05]  /*ba90*/  @!P0 NANOSLEEP.SYNCS 0x989680 ;  /* 0x009896800000895d */ /* 0x008fea0003900000 */
[----:B------:R-:W3:Y:S02]  /*baa0*/  @!P0 SYNCS.PHASECHK.TRANS64 P0, [R2+URZ+0xa0], R5 ;  /* 0x0000a005020085a7 */ /* 0x000ee400080010ff */
[----:B---3--:R-:W-:Y:S05]  /*bab0*/  @!P0 BRA `(.L_x_185) ;  /* 0xfffffffc00f08947 */ /* 0x008fea000383ffff */
[----:B------:R-:W-:Y:S05]  /*bac0*/  BRA `(.L_x_186) ;  /* 0xffffff7000207947 */ /* 0x000fea000383ffff */
.L_x_50:
[----:B--2---:R2:W3:Y:S02]  /*bad0*/  SYNCS.PHASECHK.TRANS64.TRYWAIT P1, [R2+URZ+0x90], R5 ;  /* 0x00009005020075a7 */ /* 0x0044e400080211ff */
[----:B---3--:R-:W-:Y:S05]  /*bae0*/  @!P1 NANOSLEEP.SYNCS 0x989680 ;  /* 0x009896800000995d */ /* 0x008fea0003900000 */
[----:B------:R-:W3:Y:S02]  /*baf0*/  @!P1 SYNCS.PHASECHK.TRANS64 P1, [R2+URZ+0x90], R5 ;  /* 0x00009005020095a7 */ /* 0x000ee400080210ff */
[----:B---3--:R-:W-:Y:S05]  /*bb00*/  @!P1 BRA `(.L_x_50) ;  /* 0xfffffffc00f09947 */ /* 0x008fea000383ffff */
[----:B------:R-:W-:Y:S05]  /*bb10*/  BRA `(.L_x_187) ;  /* 0xffffff7000507947 */ /* 0x000fea000383ffff */
.L_x_53:
[----:B------:R-:W-:-:S07]  /*bb20*/  MOV R0, UR4 ;  /* 0x0000000400007c02 */ /* 0x000fce0008000f00 */
.L_x_188:
[----:B--2---:R2:W3:Y:S02]  /*bb30*/  SYNCS.PHASECHK.TRANS64.TRYWAIT P0, [R0+URZ+0xa0], R3 ;  /* 0x0000a003000075a7 */ /* 0x0044e400080011ff */
[----:B---3--:R-:W-:Y:S05]  /*bb40*/  @!P0 NANOSLEEP.SYNCS 0x989680 ;  /* 0x009896800000895d */ /* 0x008fea0003900000 */
[----:B------:R-:W3:Y:S02]  /*bb50*/  @!P0 SYNCS.PHASECHK.TRANS64 P0, [R0+URZ+0xa0], R3 ;  /* 0x0000a003000085a7 */ /* 0x000ee400080010ff */
[----:B---3--:R-:W-:Y:S05]  /*bb60*/  @!P0 BRA `(.L_x_188) ;  /* 0xfffffffc00f08947 */ /* 0x008fea000383ffff */
[----:B------:R-:W-:Y:S05]  /*bb70*/  BRA `(.L_x_52) ;  /* 0xffffff7000a47947 */ /* 0x000fea000383ffff */
.L_x_60:
[----:B-1----:R1:W2:Y:S02]  /*bb80*/  SYNCS.PHASECHK.TRANS64.TRYWAIT P1, [R0+URZ+0x90], R5 ;  /* 0x00009005000075a7 */ /* 0x0022a400080211ff */
[----:B--2---:R-:W-:Y:S05]  /*bb90*/  @!P1 NANOSLEEP.SYNCS 0x989680 ;  /* 0x009896800000995d */ /* 0x004fea0003900000 */
[----:B------:R-:W2:Y:S02]  /*bba0*/  @!P1 SYNCS.PHASECHK.TRANS64 P1, [R0+URZ+0x90], R5 ;  /* 0x00009005000095a7 */ /* 0x000ea400080210ff */
[----:B--2---:R-:W-:Y:S05]  /*bbb0*/  @!P1 BRA `(.L_x_60) ;  /* 0xfffffffc00f09947 */ /* 0x004fea000383ffff */
[----:B------:R-:W-:Y:S05]  /*bbc0*/  BRA `(.L_x_189) ;  /* 0xffffff78001c7947 */ /* 0x000fea000383ffff */
.L_x_61:
[----:B------:R-:W-:-:S07]  /*bbd0*/  MOV R3, UR31 ;  /* 0x0000001f00037c02 */ /* 0x000fce0008000f00 */
.L_x_190:
[----:B-1----:R1:W2:Y:S02]  /*bbe0*/  SYNCS.PHASECHK.TRANS64.TRYWAIT P0, [R3+URZ+0xd0], R0 ;  /* 0x0000d000030075a7 */ /* 0x0022a400080011ff */
[----:B--2---:R-:W-:Y:S05]  /*bbf0*/  @!P0 NANOSLEEP.SYNCS 0x989680 ;  /* 0x009896800000895d */ /* 0x004fea0003900000 */
[----:B------:R-:W2:Y:S02]  /*bc00*/  @!P0 SYNCS.PHASECHK.TRANS64 P0, [R3+URZ+0xd0], R0 ;  /* 0x0000d000030085a7 */ /* 0x000ea400080010ff */
[----:B--2---:R-:W-:Y:S05]  /*bc10*/  @!P0 BRA `(.L_x_190) ;  /* 0xfffffffc00f08947 */ /* 0x004fea000383ffff */
[----:B------:R-:W-:Y:S05]  /*bc20*/  BRA `(.L_x_191) ;  /* 0xffffff78006c7947 */ /* 0x000fea000383ffff */
.L_x_64:
[----:B------:R-:W-:Y:S07]  /*bc30*/  MOV R0, UR5 ;  /* 0x0000000500007c02 */ /* 0x000fee0008000f00 */
.L_x_192:
[----:B-1----:R1:W2:Y:S02]  /*bc40*/  SYNCS.PHASECHK.TRANS64.TRYWAIT P0, [R0+URZ], R3 ;  /* 0x00000003000075a7 */ /* 0x0022a400080011ff */
[----:B--2---:R-:W-:Y:S05]  /*bc50*/  @!P0 NANOSLEEP.SYNCS 0x989680 ;  /* 0x009896800000895d */ /* 0x004fea0003900000 */
[----:B------:R-:W2:Y:S02]  /*bc60*/  @!P0 SYNCS.PHASECHK.TRANS64 P0, [R0+URZ], R3 ;  /* 0x00000003000085a7 */ /* 0x000ea400080010ff */
[----:B--2---:R-:W-:Y:S05]  /*bc70*/  @!P0 BRA `(.L_x_192) ;  /* 0xfffffffc00f08947 */ /* 0x004fea000383ffff */
[----:B------:R-:W-:Y:S05]  /*bc80*/  BRA `(.L_x_63) ;  /* 0xffffff7800887947 */ /* 0x000fea000383ffff */
.L_x_67:
[----:B------:R-:W-:-:S07]  /*bc90*/  MOV R0, UR4 ;  /* 0x0000000400007c02 */ /* 0x000fce0008000f00 */
.L_x_193:
[----:B--2---:R2:W4:Y:S02]  /*bca0*/  SYNCS.PHASECHK.TRANS64.TRYWAIT P0, [R0+URZ], R3 ;  /* 0x00000003000075a7 */ /* 0x00452400080011ff */
[----:B----4-:R-:W-:Y:S05]  /*bcb0*/  @!P0 NANOSLEEP.SYNCS 0x989680 ;  /* 0x009896800000895d */ /* 0x010fea0003900000 */
[----:B------:R-:W4:Y:S02]  /*bcc0*/  @!P0 SYNCS.PHASECHK.TRANS64 P0, [R0+URZ], R3 ;  /* 0x00000003000085a7 */ /* 0x000f2400080010ff */
[----:B----4-:R-:W-:Y:S05]  /*bcd0*/  @!P0 BRA `(.L_x_193) ;  /* 0xfffffffc00f08947 */ /* 0x010fea000383ffff */
[----:B------:R-:W-:Y:S05]  /*bce0*/  BRA `(.L_x_194) ;  /* 0xffffff7c00647947 */ /* 0x000fea000383ffff */
.L_x_68:
[----:B------:R-:W-:-:S07]  /*bcf0*/  MOV R0, UR5 ;  /* 0x0000000500007c02 */ /* 0x000fce0008000f00 */
.L_x_195:
[----:B-1----:R1:W2:Y:S02]  /*bd00*/  SYNCS.PHASECHK.TRANS64.TRYWAIT P0, [R0+URZ], R3 ;  /* 0x00000003000075a7 */ /* 0x0022a400080011ff */
[----:B--2---:R-:W-:Y:S05]  /*bd10*/  @!P0 NANOSLEEP.SYNCS 0x989680 ;  /* 0x009896800000895d */ /* 0x004fea0003900000 */
[----:B------:R-:W2:Y:S02]  /*bd20*/  @!P0 SYNCS.PHASECHK.TRANS64 P0, [R0+URZ], R3 ;  /* 0x00000003000085a7 */ /* 0x000ea400080010ff */
[----:B--2---:R-:W-:Y:S05]  /*bd30*/  @!P0 BRA `(.L_x_195) ;  /* 0xfffffffc00f08947 */ /* 0x004fea000383ffff */
[----:B------:R-:W-:Y:S05]  /*bd40*/  BRA `(.L_x_196) ;  /* 0xffffff7c00707947 */ /* 0x000fea000383ffff */
.L_x_69:
[----:B------:R-:W-:-:S07]  /*bd50*/  MOV R0, UR5 ;  /* 0x0000000500007c02 */ /* 0x000fce0008000f00 */
.L_x_197:
[----:B-1----:R1:W2:Y:S02]  /*bd60*/  SYNCS.PHASECHK.TRANS64.TRYWAIT P0, [R0+URZ], R3 ;  /* 0x00000003000075a7 */ /* 0x0022a400080011ff */
[----:B--2---:R-:W-:Y:S05]  /*bd70*/  @!P0 NANOSLEEP.SYNCS 0x989680 ;  /* 0x009896800000895d */ /* 0x004fea0003900000 */
[----:B------:R-:W2:Y:S02]  /*bd80*/  @!P0 SYNCS.PHASECHK.TRANS64 P0, [R0+URZ], R3 ;  /* 0x00000003000085a7 */ /* 0x000ea400080010ff */
[----:B--2---:R-:W-:Y:S05]  /*bd90*/  @!P0 BRA `(.L_x_197) ;  /* 0xfffffffc00f08947 */ /* 0x004fea000383ffff */
[----:B------:R-:W-:Y:S05]  /*bda0*/  BRA `(.L_x_198) ;  /* 0xffffff7c007c7947 */ /* 0x000fea000383ffff */
.L_x_70:
[----:B------:R-:W-:-:S07]  /*bdb0*/  MOV R0, UR4 ;  /* 0x0000000400007c02 */ /* 0x000fce0008000f00 */
.L_x_199:
[----:B-1----:R1:W2:Y:S02]  /*bdc0*/  SYNCS.PHASECHK.TRANS64.TRYWAIT P0, [R0+URZ], R3 ;  /* 0x00000003000075a7 */ /* 0x0022a400080011ff */
[----:B--2---:R-:W-:Y:S05]  /*bdd0*/  @!P0 NANOSLEEP.SYNCS 0x989680 ;  /* 0x009896800000895d */ /* 0x004fea0003900000 */
[----:B------:R-:W2:Y:S02]  /*bde0*/  @!P0 SYNCS.PHASECHK.TRANS64 P0, [R0+URZ], R3 ;  /* 0x00000003000085a7 */ /* 0x000ea400080010ff */
[----:B--2---:R-:W-:Y:S05]  /*bdf0*/  @!P0 BRA `(.L_x_199) ;  /* 0xfffffffc00f08947 */ /* 0x004fea000383ffff */
[----:B------:R-:W-:Y:S05]  /*be00*/  BRA `(.L_x_200) ;  /* 0xffffff7c00887947 */ /* 0x000fea000383ffff */
.L_x_75:
[----:B-1----:R1:W2:Y:S02]  /*be10*/  SYNCS.PHASECHK.TRANS64.TRYWAIT P0, [R8+URZ+0x90], R5 ;  /* 0x00009005080075a7 */ /* 0x0022a400080011ff */
[----:B--2---:R-:W-:Y:S05]  /*be20*/  @!P0 NANOSLEEP.SYNCS 0x989680 ;  /* 0x009896800000895d */ /* 0x004fea0003900000 */
[----:B------:R-:W2:Y:S02]  /*be30*/  @!P0 SYNCS.PHASECHK.TRANS64 P0, [R8+URZ+0x90], R5 ;  /* 0x00009005080085a7 */ /* 0x000ea400080010ff */
[----:B--2---:R-:W-:Y:S05]  /*be40*/  @!P0 BRA `(.L_x_75) ;  /* 0xfffffffc00f08947 */ /* 0x004fea000383ffff */
[----:B------:R-:W-:Y:S05]  /*be50*/  BRA `(.L_x_201) ;  /* 0xffffff8000c87947 */ /* 0x000fea000383ffff */
.L_x_78:
[----:B------:R-:W-:Y:S07]  /*be60*/  MOV R0, UR21 ;  /* 0x0000001500007c02 */ /* 0x000fee0008000f00 */
.L_x_202:
[----:B-1----:R1:W2:Y:S02]  /*be70*/  SYNCS.PHASECHK.TRANS64.TRYWAIT P1, [R0+URZ+0x88], R7 ;  /* 0x00008807000075a7 */ /* 0x0022a400080211ff */
[----:B--2---:R-:W-:Y:S05]  /*be80*/  @!P1 NANOSLEEP.SYNCS 0x989680 ;  /* 0x009896800000995d */ /* 0x004fea0003900000 */
[----:B------:R-:W2:Y:S02]  /*be90*/  @!P1 SYNCS.PHASECHK.TRANS64 P1, [R0+URZ+0x88], R7 ;  /* 0x00008807000095a7 */ /* 0x000ea400080210ff */
[----:B--2---:R-:W-:Y:S05]  /*bea0*/  @!P1 BRA `(.L_x_202) ;  /* 0xfffffffc00f09947 */ /* 0x004fea000383ffff */
[----:B------:R-:W-:Y:S05]  /*beb0*/  BRA `(.L_x_77) ;  /* 0xffffff8800487947 */ /* 0x000fea000383ffff */
.L_x_81:
[----:B-1----:R-:W-:Y:S07]  /*bec0*/  MOV R0, UR21 ;  /* 0x0000001500007c02 */ /* 0x002fee0008000f00 */
.L_x_203:
[----:B-1----:R1:W2:Y:S02]  /*bed0*/  SYNCS.PHASECHK.TRANS64.TRYWAIT P0, [R0+URZ+0x60], R5 ;  /* 0x00006005000075a7 */ /* 0x0022a400080011ff */
[----:B--2---:R-:W-:Y:S05]  /*bee0*/  @!P0 NANOSLEEP.SYNCS 0x989680 ;  /* 0x009896800000895d */ /* 0x004fea0003900000 */
[----:B------:R-:W2:Y:S02]  /*bef0*/  @!P0 SYNCS.PHASECHK.TRANS64 P0, [R0+URZ+0x60], R5 ;  /* 0x00006005000085a7 */ /* 0x000ea400080010ff */
[----:B--2---:R-:W-:Y:S05]  /*bf00*/  @!P0 BRA `(.L_x_203) ;  /* 0xfffffffc00f08947 */ /* 0x004fea000383ffff */
[----:B------:R-:W-:Y:S05]  /*bf10*/  BRA `(.L_x_204) ;  /* 0xffffff8800a07947 */ /* 0x000fea000383ffff */
.L_x_82:
[----:B------:R-:W-:Y:S07]  /*bf20*/  MOV R0, UR21 ;  /* 0x0000001500007c02 */ /* 0x000fee0008000f00 */
.L_x_205:
[----:B-1----:R1:W2:Y:S02]  /*bf30*/  SYNCS.PHASECHK.TRANS64.TRYWAIT P0, [R0+URZ+0x68], R5 ;  /* 0x00006805000075a7 */ /* 0x0022a400080011ff */
[----:B--2---:R-:W-:Y:S05]  /*bf40*/  @!P0 NANOSLEEP.SYNCS 0x989680 ;  /* 0x009896800000895d */ /* 0x004fea0003900000 */
[----:B------:R-:W2:Y:S02]  /*bf50*/  @!P0 SYNCS.PHASECHK.TRANS64 P0, [R0+URZ+0x68], R5 ;  /* 0x00006805000085a7 */ /* 0x000ea400080010ff */
[----:B--2---:R-:W-:Y:S05]  /*bf60*/  @!P0 BRA `(.L_x_205) ;  /* 0xfffffffc00f08947 */ /* 0x004fea000383ffff */
[----:B------:R-:W-:Y:S05]  /*bf70*/  BRA `(.L_x_206) ;  /* 0xffffff8800dc7947 */ /* 0x000fea000383ffff */
.L_x_83:
[----:B------:R-:W-:Y:S07]  /*bf80*/  MOV R0, UR21 ;  /* 0x0000001500007c02 */ /* 0x000fee0008000f00 */
.L_x_207:
[----:B-1----:R1:W2:Y:S02]  /*bf90*/  SYNCS.PHASECHK.TRANS64.TRYWAIT P0, [R0+URZ+0x70], R5 ;  /* 0x00007005000075a7 */ /* 0x0022a400080011ff */
[----:B--2---:R-:W-:Y:S05]  /*bfa0*/  @!P0 NANOSLEEP.SYNCS 0x989680 ;  /* 0x009896800000895d */ /* 0x004fea0003900000 */
[----:B------:R-:W2:Y:S02]  /*bfb0*/  @!P0 SYNCS.PHASECHK.TRANS64 P0, [R0+URZ+0x70], R5 ;  /* 0x00007005000085a7 */ /* 0x000ea400080010ff */
[----:B--2---:R-:W-:Y:S05]  /*bfc0*/  @!P0 BRA `(.L_x_207) ;  /* 0xfffffffc00f08947 */ /* 0x004fea000383ffff */
[----:B------:R-:W-:Y:S05]  /*bfd0*/  BRA `(.L_x_208) ;  /* 0xffffff8c001c7947 */ /* 0x000fea000383ffff */
.L_x_84:
[----:B------:R-:W-:Y:S07]  /*bfe0*/  MOV R0, UR21 ;  /* 0x0000001500007c02 */ /* 0x000fee0008000f00 */
.L_x_209:
[----:B-1----:R1:W2:Y:S02]  /*bff0*/  SYNCS.PHASECHK.TRANS64.TRYWAIT P0, [R0+URZ+0x78], R5 ;  /* 0x00007805000075a7 */ /* 0x0022a400080011ff */
[----:B--2---:R-:W-:Y:S05]  /*c000*/  @!P0 NANOSLEEP.SYNCS 0x989680 ;  /* 0x009896800000895d */ /* 0x004fea0003900000 */
[----:B------:R-:W2:Y:S02]  /*c010*/  @!P0 SYNCS.PHASECHK.TRANS64 P0, [R0+URZ+0x78], R5 ;  /* 0x00007805000085a7 */ /* 0x000ea400080010ff */
[----:B--2---:R-:W-:Y:S05]  /*c020*/  @!P0 BRA `(.L_x_209) ;  /* 0xfffffffc00f08947 */ /* 0x004fea000383ffff */
[----:B------:R-:W-:Y:S05]  /*c030*/  BRA `(.L_x_210) ;  /* 0xffffff8c00607947 */ /* 0x000fea000383ffff */
.L_x_85:
[----:B------:R-:W-:Y:S07]  /*c040*/  MOV R7, UR21 ;  /* 0x0000001500077c02 */ /* 0x000fee0008000f00 */
.L_x_211:
[----:B-1----:R1:W2:Y:S02]  /*c050*/  SYNCS.PHASECHK.TRANS64.TRYWAIT P0, [R7+URZ+0x60], R4 ;  /* 0x00006004070075a7 */ /* 0x0022a400080011ff */
[----:B--2---:R-:W-:Y:S05]  /*c060*/  @!P0 NANOSLEEP.SYNCS 0x989680 ;  /* 0x009896800000895d */ /* 0x004fea0003900000 */
[----:B------:R-:W2:Y:S02]  /*c070*/  @!P0 SYNCS.PHASECHK.TRANS64 P0, [R7+URZ+0x60], R4 ;  /* 0x00006004070085a7 */ /* 0x000ea400080010ff */
[----:B--2---:R-:W-:Y:S05]  /*c080*/  @!P0 BRA `(.L_x_211) ;  /* 0xfffffffc00f08947 */ /* 0x004fea000383ffff */
[----:B------:R-:W-:Y:S05]  /*c090*/  BRA `(.L_x_212) ;  /* 0xffffff8c00a87947 */ /* 0x000fea000383ffff */
.L_x_86:
[----:B------:R-:W-:Y:S07]  /*c0a0*/  MOV R7, UR21 ;  /* 0x0000001500077c02 */ /* 0x000fee0008000f00 */
.L_x_213:
[----:B-1----:R1:W2:Y:S02]  /*c0b0*/  SYNCS.PHASECHK.TRANS64.TRYWAIT P0, [R7+URZ+0x68], R4 ;  /* 0x00006804070075a7 */ /* 0x0022a400080011ff */
[----:B--2---:R-:W-:Y:S05]  /*c0c0*/  @!P0 NANOSLEEP.SYNCS 0x989680 ;  /* 0x009896800000895d */ /* 0x004fea0003900000 */
[----:B------:R-:W2:Y:S02]  /*c0d0*/  @!P0 SYNCS.PHASECHK.TRANS64 P0, [R7+URZ+0x68], R4 ;  /* 0x00006804070085a7 */ /* 0x000ea400080010ff */
[----:B--2---:R-:W-:Y:S05]  /*c0e0*/  @!P0 BRA `(.L_x_213) ;  /* 0xfffffffc00f08947 */ /* 0x004fea000383ffff */
[----:B------:R-:W-:Y:S05]  /*c0f0*/  BRA `(.L_x_214) ;  /* 0xffffff8c00f07947 */ /* 0x000fea000383ffff */
.L_x_87:
[----:B------:R-:W-:Y:S07]  /*c100*/  MOV R7, UR21 ;  /* 0x0000001500077c02 */ /* 0x000fee0008000f00 */
.L_x_215:
[----:B-1----:R1:W2:Y:S02]  /*c110*/  SYNCS.PHASECHK.TRANS64.TRYWAIT P0, [R7+URZ+0x70], R4 ;  /* 0x00007004070075a7 */ /* 0x0022a400080011ff */
[----:B--2---:R-:W-:Y:S05]  /*c120*/  @!P0 NANOSLEEP.SYNCS 0x989680 ;  /* 0x009896800000895d */ /* 0x004fea0003900000 */
[----:B------:R-:W2:Y:S02]  /*c130*/  @!P0 SYNCS.PHASECHK.TRANS64 P0, [R7+URZ+0x70], R4 ;  /* 0x00007004070085a7 */ /* 0x000ea400080010ff */
[----:B--2---:R-:W-:Y:S05]  /*c140*/  @!P0 BRA `(.L_x_215) ;  /* 0xfffffffc00f08947 */ /* 0x004fea000383ffff */
[----:B------:R-:W-:Y:S05]  /*c150*/  BRA `(.L_x_216) ;  /* 0xffffff9000387947 */ /* 0x000fea000383ffff */
.L_x_88:
[----:B------:R-:W-:Y:S07]  /*c160*/  MOV R7, UR21 ;  /* 0x0000001500077c02 */ /* 0x000fee0008000f00 */
.L_x_217:
[----:B-1----:R1:W2:Y:S02]  /*c170*/  SYNCS.PHASECHK.TRANS64.TRYWAIT P0, [R7+URZ+0x78], R4 ;  /* 0x00007804070075a7 */ /* 0x0022a400080011ff */
[----:B--2---:R-:W-:Y:S05]  /*c180*/  @!P0 NANOSLEEP.SYNCS 0x989680 ;  /* 0x009896800000895d */ /* 0x004fea0003900000 */
[----:B------:R-:W2:Y:S02]  /*c190*/  @!P0 SYNCS.PHASECHK.TRANS64 P0, [R7+URZ+0x78], R4 ;  /* 0x00007804070085a7 */ /* 0x000ea400080010ff */
[----:B--2---:R-:W-:Y:S05]  /*c1a0*/  @!P0 BRA `(.L_x_217) ;  /* 0xfffffffc00f08947 */ /* 0x004fea000383ffff */
[----:B------:R-:W-:Y:S05]  /*c1b0*/  BRA `(.L_x_218) ;  /* 0xffffff9000847947 */ /* 0x000fea000383ffff */
.L_x_90:
[----:B------:R-:W-:-:S07]  /*c1c0*/  MOV R0, UR21 ;  /* 0x0000001500007c02 */ /* 0x000fce0008000f00 */
.L_x_219:
[----:B--2---:R2:W4:Y:S02]  /*c1d0*/  SYNCS.PHASECHK.TRANS64.TRYWAIT P0, [R0+URZ+0x60], R5 ;  /* 0x00006005000075a7 */ /* 0x00452400080011ff */
[----:B----4-:R-:W-:Y:S05]  /*c1e0*/  @!P0 NANOSLEEP.SYNCS 0x989680 ;  /* 0x009896800000895d */ /* 0x010fea0003900000 */
[----:B------:R-:W4:Y:S02]  /*c1f0*/  @!P0 SYNCS.PHASECHK.TRANS64 P0, [R0+URZ+0x60], R5 ;  /* 0x00006005000085a7 */ /* 0x000f2400080010ff */
[----:B----4-:R-:W-:Y:S05]  /*c200*/  @!P0 BRA `(.L_x_219) ;  /* 0xfffffffc00f08947 */ /* 0x010fea000383ffff */
[----:B------:R-:W-:Y:S05]  /*c210*/  BRA `(.L_x_220) ;  /* 0xffffff9000f47947 */ /* 0x000fea000383ffff */
.L_x_91:
[----:B--2---:R-:W-:-:S07]  /*c220*/  MOV R0, UR21 ;  /* 0x0000001500007c02 */ /* 0x004fce0008000f00 */
.L_x_221:
[----:B--2---:R2:W4:Y:S02]  /*c230*/  SYNCS.PHASECHK.TRANS64.TRYWAIT P0, [R0+URZ+0x68], R5 ;  /* 0x00006805000075a7 */ /* 0x00452400080011ff */
[----:B----4-:R-:W-:Y:S05]  /*c240*/  @!P0 NANOSLEEP.SYNCS 0x989680 ;  /* 0x009896800000895d */ /* 0x010fea0003900000 */
[----:B------:R-:W4:Y:S02]  /*c250*/  @!P0 SYNCS.PHASECHK.TRANS64 P0, [R0+URZ+0x68], R5 ;  /* 0x00006805000085a7 */ /* 0x000f2400080010ff */
[----:B----4-:R-:W-:Y:S05]  /*c260*/  @!P0 BRA `(.L_x_221) ;  /* 0xfffffffc00f08947 */ /* 0x010fea000383ffff */
[----:B------:R-:W-:Y:S05]  /*c270*/  BRA `(.L_x_222) ;  /* 0xffffff9000e47947 */ /* 0x000fea000383ffff */
.L_x_92:
[----:B------:R-:W-:-:S07]  /*c280*/  MOV R2, UR21 ;  /* 0x0000001500027c02 */ /* 0x000fce0008000f00 */
.L_x_223:
[----:B--2---:R2:W4:Y:S02]  /*c290*/  SYNCS.PHASECHK.TRANS64.TRYWAIT P0, [R2+URZ+0x70], R5 ;  /* 0x00007005020075a7 */ /* 0x00452400080011ff */
[----:B----4-:R-:W-:Y:S05]  /*c2a0*/  @!P0 NANOSLEEP.SYNCS 0x989680 ;  /* 0x009896800000895d */ /* 0x010fea0003900000 */
[----:B------:R-:W4:Y:S02]  /*c2b0*/  @!P0 SYNCS.PHASECHK.TRANS64 P0, [R2+URZ+0x70], R5 ;  /* 0x00007005020085a7 */ /* 0x000f2400080010ff */
[----:B----4-:R-:W-:Y:S05]  /*c2c0*/  @!P0 BRA `(.L_x_223) ;  /* 0xfffffffc00f08947 */ /* 0x010fea000383ffff */
[----:B------:R-:W-:Y:S05]  /*c2d0*/  BRA `(.L_x_224) ;  /* 0xffffff9000d87947 */ /* 0x000fea000383ffff */
.L_x_94:
[----:B-1----:R1:W2:Y:S02]  /*c2e0*/  SYNCS.PHASECHK.TRANS64.TRYWAIT P0, [R3+URZ+0x90], R0 ;  /* 0x00009000030075a7 */ /* 0x0022a400080011ff */
[----:B--2---:R-:W-:Y:S05]  /*c2f0*/  @!P0 NANOSLEEP.SYNCS 0x989680 ;  /* 0x009896800000895d */ /* 0x004fea0003900000 */
[----:B------:R-:W2:Y:S02]  /*c300*/  @!P0 SYNCS.PHASECHK.TRANS64 P0, [R3+URZ+0x90], R0 ;  /* 0x00009000030085a7 */ /* 0x000ea400080010ff */
[----:B--2---:R-:W-:Y:S05]  /*c310*/  @!P0 BRA `(.L_x_94) ;  /* 0xfffffffc00f08947 */ /* 0x004fea000383ffff */
[----:B------:R-:W-:Y:S05]  /*c320*/  BRA `(.L_x_225) ;  /* 0xffffff9400b07947 */ /* 0x000fea000383ffff */
.L_x_105:
[----:B-1----:R-:W-:Y:S04]  /*c330*/  MOV R0, UR43 ;  /* 0x0000002b00007c02 */ /* 0x002fe80008000f00 */
[----:B------:R1:W2:Y:S03]  /*c340*/  SYNCS.PHASECHK.TRANS64.TRYWAIT P1, [R0+URZ+0x40], R5 ;  /* 0x00004005000075a7 */ /* 0x0002a600080211ff */
[----:B--2---:R-:W-:Y:S05]  /*c350*/  @!P1 NANOSLEEP.SYNCS 0x989680 ;  /* 0x009896800000995d */ /* 0x004fea0003900000 */
[----:B------:R-:W2:Y:S02]  /*c360*/  @!P1 SYNCS.PHASECHK.TRANS64 P1, [R0+URZ+0x40], R5 ;  /* 0x00004005000095a7 */ /* 0x000ea400080210ff */
[----:B--2---:R-:W-:Y:S05]  /*c370*/  @!P1 BRA `(.L_x_105) ;  /* 0xfffffffc00ec9947 */ /* 0x004fea000383ffff */
[----:B------:R-:W-:Y:S05]  /*c380*/  BRA `(.L_x_104) ;  /* 0xffffffa4004c7947 */ /* 0x000fea000383ffff */
.L_x_107:
[----:B-1----:R1:W4:Y:S02]  /*c390*/  SYNCS.PHASECHK.TRANS64.TRYWAIT P0, [R82+URZ+0xb0], R3 ;  /* 0x0000b003520075a7 */ /* 0x00232400080011ff */
[----:B----4-:R-:W-:Y:S05]  /*c3a0*/  @!P0 NANOSLEEP.SYNCS 0x989680 ;  /* 0x009896800000895d */ /* 0x010fea0003900000 */
[----:B------:R-:W4:Y:S02]  /*c3b0*/  @!P0 SYNCS.PHASECHK.TRANS64 P0, [R82+URZ+0xb0], R3 ;  /* 0x0000b003520085a7 */ /* 0x000f2400080010ff */
[----:B----4-:R-:W-:Y:S05]  /*c3c0*/  @!P0 BRA `(.L_x_107) ;  /* 0xfffffffc00f08947 */ /* 0x010fea000383ffff */
[----:B------:R-:W-:Y:S05]  /*c3d0*/  BRA `(.L_x_106) ;  /* 0xffffffa400787947 */ /* 0x000fea000383ffff */
.L_x_116:
[----:B-1----:R1:W2:Y:S02]  /*c3e0*/  SYNCS.PHASECHK.TRANS64.TRYWAIT P0, [R3+URZ+0x40], R0 ;  /* 0x00004000030075a7 */ /* 0x0022a400080011ff */
[----:B--2---:R-:W-:Y:S05]  /*c3f0*/  @!P0 NANOSLEEP.SYNCS 0x989680 ;  /* 0x009896800000895d */ /* 0x004fea0003900000 */
[----:B------:R-:W2:Y:S02]  /*c400*/  @!P0 SYNCS.PHASECHK.TRANS64 P0, [R3+URZ+0x40], R0 ;  /* 0x00004000030085a7 */ /* 0x000ea400080010ff */
[----:B--2---:R-:W-:Y:S05]  /*c410*/  @!P0 BRA `(.L_x_116) ;  /* 0xfffffffc00f08947 */ /* 0x004fea000383ffff */
[----:B------:R-:W-:Y:S05]  /*c420*/  BRA `(.L_x_115) ;  /* 0xffffffac009c7947 */ /* 0x000fea000383ffff */
.L_x_124:
[----:B-1----:R1:W3:Y:S02]  /*c430*/  SYNCS.PHASECHK.TRANS64.TRYWAIT P0, [R91+URZ+0x40], R4 ;  /* 0x000040045b0075a7 */ /* 0x0022e400080011ff */
[----:B---3--:R-:W-:Y:S05]  /*c440*/  @!P0 NANOSLEEP.SYNCS 0x989680 ;  /* 0x009896800000895d */ /* 0x008fea0003900000 */
[----:B------:R-:W3:Y:S02]  /*c450*/  @!P0 SYNCS.PHASECHK.TRANS64 P0, [R91+URZ+0x40], R4 ;  /* 0x000040045b0085a7 */ /* 0x000ee400080010ff */
[----:B---3--:R-:W-:Y:S05]  /*c460*/  @!P0 BRA `(.L_x_124) ;  /* 0xfffffffc00f08947 */ /* 0x008fea000383ffff */
[----:B------:R-:W-:Y:S05]  /*c470*/  BRA `(.L_x_123) ;  /* 0xffffffb400e07947 */ /* 0x000fea000383ffff */
.L_x_132:
[----:B-1----:R1:W3:Y:S02]  /*c480*/  SYNCS.PHASECHK.TRANS64.TRYWAIT P0, [R93+URZ+0x40], R4 ;  /* 0x000040045d0075a7 */ /* 0x0022e400080011ff */
[----:B---3--:R-:W-:Y:S05]  /*c490*/  @!P0 NANOSLEEP.SYNCS 0x989680 ;  /* 0x009896800000895d */ /* 0x008fea0003900000 */
[----:B------:R-:W3:Y:S02]  /*c4a0*/  @!P0 SYNCS.PHASECHK.TRANS64 P0, [R93+URZ+0x40], R4 ;  /* 0x000040045d0085a7 */ /* 0x000ee400080010ff */
[----:B---3--:R-:W-:Y:S05]  /*c4b0*/  @!P0 BRA `(.L_x_132) ;  /* 0xfffffffc00f08947 */ /* 0x008fea000383ffff */
[----:B------:R-:W-:Y:S05]  /*c4c0*/  BRA `(.L_x_131) ;  /* 0xffffffc000247947 */ /* 0x000fea000383ffff */
.L_x_140:
[----:B-1----:R1:W3:Y:S02]  /*c4d0*/  SYNCS.PHASECHK.TRANS64.TRYWAIT P0, [R93+URZ+0x40], R4 ;  /* 0x000040045d0075a7 */ /* 0x0022e400080011ff */
[----:B---3--:R-:W-:Y:S05]  /*c4e0*/  @!P0 NANOSLEEP.SYNCS 0x989680 ;  /* 0x009896800000895d */ /* 0x008fea0003900000 */
[----:B------:R-:W3:Y:S02]  /*c4f0*/  @!P0 SYNCS.PHASECHK.TRANS64 P0, [R93+URZ+0x40], R4 ;  /* 0x000040045d0085a7 */ /* 0x000ee400080010ff */
[----:B---3--:R-:W-:Y:S05]  /*c500*/  @!P0 BRA `(.L_x_140) ;  /* 0xfffffffc00f08947 */ /* 0x008fea000383ffff */
[----:B------:R-:W-:Y:S05]  /*c510*/  BRA `(.L_x_139) ;  /* 0xffffffc800747947 */ /* 0x000fea000383ffff */
.L_x_148:
[----:B-1----:R1:W3:Y:S02]  /*c520*/  SYNCS.PHASECHK.TRANS64.TRYWAIT P0, [R93+URZ+0x40], R4 ;  /* 0x000040045d0075a7 */ /* 0x0022e400080011ff */
[----:B---3--:R-:W-:Y:S05]  /*c530*/  @!P0 NANOSLEEP.SYNCS 0x989680 ;  /* 0x009896800000895d */ /* 0x008fea0003900000 */
[----:B------:R-:W3:Y:S02]  /*c540*/  @!P0 SYNCS.PHASECHK.TRANS64 P0, [R93+URZ+0x40], R4 ;  /* 0x000040045d0085a7 */ /* 0x000ee400080010ff */
[----:B---3--:R-:W-:Y:S05]  /*c550*/  @!P0 BRA `(.L_x_148) ;  /* 0xfffffffc00f08947 */ /* 0x008fea000383ffff */
[----:B------:R-:W-:Y:S05]  /*c560*/  BRA `(.L_x_147) ;  /* 0xffffffd000d47947 */ /* 0x000fea000383ffff */
.L_x_156:
[----:B-1----:R1:W3:Y:S02]  /*c570*/  SYNCS.PHASECHK.TRANS64.TRYWAIT P0, [R93+URZ+0x40], R4 ;  /* 0x000040045d0075a7 */ /* 0x0022e400080011ff */
[----:B---3--:R-:W-:Y:S05]  /*c580*/  @!P0 NANOSLEEP.SYNCS 0x989680 ;  /* 0x009896800000895d */ /* 0x008fea0003900000 */
[----:B------:R-:W3:Y:S02]  /*c590*/  @!P0 SYNCS.PHASECHK.TRANS64 P0, [R93+URZ+0x40], R4 ;  /* 0x000040045d0085a7 */ /* 0x000ee400080010ff */
[----:B---3--:R-:W-:Y:S05]  /*c5a0*/  @!P0 BRA `(.L_x_156) ;  /* 0xfffffffc00f08947 */ /* 0x008fea000383ffff */
[----:B------:R-:W-:Y:S05]  /*c5b0*/  BRA `(.L_x_155) ;  /* 0xffffffdc00287947 */ /* 0x000fea000383ffff */
.L_x_164:
[----:B-1----:R1:W3:Y:S02]  /*c5c0*/  SYNCS.PHASECHK.TRANS64.TRYWAIT P0, [R93+URZ+0x40], R2 ;  /* 0x000040025d0075a7 */ /* 0x0022e400080011ff */
[----:B---3--:R-:W-:Y:S05]  /*c5d0*/  @!P0 NANOSLEEP.SYNCS 0x989680 ;  /* 0x009896800000895d */ /* 0x008fea0003900000 */
[----:B------:R-:W3:Y:S02]  /*c5e0*/  @!P0 SYNCS.PHASECHK.TRANS64 P0, [R93+URZ+0x40], R2 ;  /* 0x000040025d0085a7 */ /* 0x000ee400080010ff */
[----:B---3--:R-:W-:Y:S05]  /*c5f0*/  @!P0 BRA `(.L_x_164) ;  /* 0xfffffffc00f08947 */ /* 0x008fea000383ffff */
[----:B------:R-:W-:Y:S05]  /*c600*/  BRA `(.L_x_163) ;  /* 0xffffffe4007c7947 */ /* 0x000fea000383ffff */
        .weak           $__internal_0_$__cuda_sm10x_tcgen05_guardrail_trap_col_being_dealloced_not_returned_by_alloc
        .type           $__internal_0_$__cuda_sm10x_tcgen05_guardrail_trap_col_being_dealloced_not_returned_by_alloc,@function
        .size           $__internal_0_$__cuda_sm10x_tcgen05_guardrail_trap_col_being_dealloced_not_returned_by_alloc,($__internal_1_$__cuda_sm10x_tcgen05_guardrail_trap_phase_invalid_during_alloc - $__internal_0_$__cuda_sm10x_tcgen05_guardrail_trap_col_being_dealloced_not_returned_by_alloc)
$__internal_0_$__cuda_sm10x_tcgen05_guardrail_trap_col_being_dealloced_not_returned_by_alloc:
[----:B------:R-:W-:Y:S05]  /*c610*/  BPT.TRAP 0x1 ;  /* 0x000000040000795c */ /* 0x000fea0000300000 */
[----:B------:R-:W-:-:S04]  /*c620*/  HFMA2 R3, -RZ, RZ, 0, 0 ;  /* 0x00000000ff037431 */ /* 0x000fc800000001ff */
[----:B------:R-:W-:Y:S05]  /*c630*/  RET.REL.NODEC R2 `(_ZN7cutlass13device_kernelINS_4gemm6kernel13GemmUniversalIN4cute5tupleIJiiiiEEENS1_10collective13CollectiveMmaINS1_35MainloopSm100TmaUmmaWarpSpecializedILi4ELi2ELi4ENS5_IJNS4_1CILi4EEENSA_ILi1EEESC_EEEEENS5_IJNSA_ILi64EEENSA_ILi256EEENSA_ILi32EEEEEENS_10tfloat32_tENS5_IJlSC_lEEESJ_SK_NS4_8TiledMMAINS4_8MMA_AtomIJNS4_17SM100_MMA_TF32_SSISJ_SJ_fLi64ELi256ELNS4_4UMMA5MajorE0ELSP_0ELNSO_7ScaleInE0ELSQ_0EEEEEENS4_6LayoutINS5_IJSC_SC_SC_EEENS5_IJNSA_ILi0EEESV_SV_EEEEENS5_IJNS4_10UnderscoreESY_SY_EEEEENS4_13SM90_TMA_LOADENS4_14ComposedLayoutINS4_7SwizzleILi3ELi4ELi3EEENS4_18smem_ptr_flag_bitsILi32EEENST_INS5_IJNSA_ILi8EEESH_EEENS5_IJSH_SC_EEEEEEEvNS4_8identityENS4_23SM90_TMA_LOAD_MULTICASTES1B_vS1C_EENS_8epilogue10collective18CollectiveEpilogueINS1F_23Sm100TmaWarpSpecializedILi4ELi2ELi16ELb1ELb0EEEJSI_NS5_IJNST_ISF_SC_EENST_ISH_SC_EEEEESJ_SK_SJ_SK_NS1F_6fusion15FusionCallbacksIS1J_NS1N_17LinearCombinationISJ_fSJ_fLNS_15FloatRoundStyleE2EEESI_S1M_JEEENS4_5SM1004TMEM4LOAD26SM100_TMEM_LOAD_16dp128b8xES11_S1B_NS4_17SM75_U32x4_LDSM_NENS4_14SM90_TMA_STOREES1B_NS4_17SM90_U32x4_STSM_NENS4_39AutoVectorizingCopyWithAssumedAlignmentILi128EEEEEEvvEEEEvNT_6ParamsE) ;  /* 0xffffff3802707950 */ /* 0x000fea0003c3ffff */
        .weak           $__internal_1_$__cuda_sm10x_tcgen05_guardrail_trap_phase_invalid_during_alloc
        .type           $__internal_1_$__cuda_sm10x_tcgen05_guardrail_trap_phase_invalid_during_alloc,@function
        .size           $__internal_1_$__cuda_sm10x_tcgen05_guardrail_trap_phase_invalid_during_alloc,($__internal_2_$__cuda_sm10x_tcgen05_guardrail_trap_unallocated_columns_being_dealloced - $__internal_1_$__cuda_sm10x_tcgen05_guardrail_trap_phase_invalid_during_alloc)
$__internal_1_$__cuda_sm10x_tcgen05_guardrail_trap_phase_invalid_during_alloc:
[----:B------:R-:W-:Y:S05]  /*c640*/  BPT.TRAP 0x1 ;  /* 0x000000040000795c */ /* 0x000fea0000300000 */
[----:B------:R-:W-:-:S04]  /*c650*/  MOV R5, 0x0 ;  /* 0x0000000000057802 */ /* 0x000fc80000000f00 */
[----:B------:R-:W-:Y:S05]  /*c660*/  RET.REL.NODEC R4 `(_ZN7cutlass13device_kernelINS_4gemm6kernel13GemmUniversalIN4cute5tupleIJiiiiEEENS1_10collective13CollectiveMmaINS1_35MainloopSm100TmaUmmaWarpSpecializedILi4ELi2ELi4ENS5_IJNS4_1CILi4EEENSA_ILi1EEESC_EEEEENS5_IJNSA_ILi64EEENSA_ILi256EEENSA_ILi32EEEEEENS_10tfloat32_tENS5_IJlSC_lEEESJ_SK_NS4_8TiledMMAINS4_8MMA_AtomIJNS4_17SM100_MMA_TF32_SSISJ_SJ_fLi64ELi256ELNS4_4UMMA5MajorE0ELSP_0ELNSO_7ScaleInE0ELSQ_0EEEEEENS4_6LayoutINS5_IJSC_SC_SC_EEENS5_IJNSA_ILi0EEESV_SV_EEEEENS5_IJNS4_10UnderscoreESY_SY_EEEEENS4_13SM90_TMA_LOADENS4_14ComposedLayoutINS4_7SwizzleILi3ELi4ELi3EEENS4_18smem_ptr_flag_bitsILi32EEENST_INS5_IJNSA_ILi8EEESH_EEENS5_IJSH_SC_EEEEEEEvNS4_8identityENS4_23SM90_TMA_LOAD_MULTICASTES1B_vS1C_EENS_8epilogue10collective18CollectiveEpilogueINS1F_23Sm100TmaWarpSpecializedILi4ELi2ELi16ELb1ELb0EEEJSI_NS5_IJNST_ISF_SC_EENST_ISH_SC_EEEEESJ_SK_SJ_SK_NS1F_6fusion15FusionCallbacksIS1J_NS1N_17LinearCombinationISJ_fSJ_fLNS_15FloatRoundStyleE2EEESI_S1M_JEEENS4_5SM1004TMEM4LOAD26SM100_TMEM_LOAD_16dp128b8xES11_S1B_NS4_17SM75_U32x4_LDSM_NENS4_14SM90_TMA_STOREES1B_NS4_17SM90_U32x4_STSM_NENS4_39AutoVectorizingCopyWithAssumedAlignmentILi128EEEEEEvvEEEEvNT_6ParamsE) ;  /* 0xffffff3804647950 */ /* 0x000fea0003c3ffff */
        .weak           $__internal_2_$__cuda_sm10x_tcgen05_guardrail_trap_unallocated_columns_being_dealloced
        .type           $__internal_2_$__cuda_sm10x_tcgen05_guardrail_trap_unallocated_columns_being_dealloced,@function
        .size           $__internal_2_$__cuda_sm10x_tcgen05_guardrail_trap_unallocated_columns_being_dealloced,(.L_x_227 - $__internal_2_$__cuda_sm10x_tcgen05_guardrail_trap_unallocated_columns_being_dealloced)
$__internal_2_$__cuda_sm10x_tcgen05_guardrail_trap_unallocated_columns_being_dealloced:
[----:B------:R-:W-:Y:S05]  /*c670*/  BPT.TRAP 0x1 ;  /* 0x000000040000795c */ /* 0x000fea0000300000 */
[----:B------:R-:W-:-:S04]  /*c680*/  HFMA2 R3, -RZ, RZ, 0, 0 ;  /* 0x00000000ff037431 */ /* 0x000fc800000001ff */
[----:B------:R-:W-:Y:S05]  /*c690*/  RET.REL.NODEC R2 `(_ZN7cutlass13device_kernelINS_4gemm6kernel13GemmUniversalIN4cute5tupleIJiiiiEEENS1_10collective13CollectiveMmaINS1_35MainloopSm100TmaUmmaWarpSpecializedILi4ELi2ELi4ENS5_IJNS4_1CILi4EEENSA_ILi1EEESC_EEEEENS5_IJNSA_ILi64EEENSA_ILi256EEENSA_ILi32EEEEEENS_10tfloat32_tENS5_IJlSC_lEEESJ_SK_NS4_8TiledMMAINS4_8MMA_AtomIJNS4_17SM100_MMA_TF32_SSISJ_SJ_fLi64ELi256ELNS4_4UMMA5MajorE0ELSP_0ELNSO_7ScaleInE0ELSQ_0EEEEEENS4_6LayoutINS5_IJSC_SC_SC_EEENS5_IJNSA_ILi0EEESV_SV_EEEEENS5_IJNS4_10UnderscoreESY_SY_EEEEENS4_13SM90_TMA_LOADENS4_14ComposedLayoutINS4_7SwizzleILi3ELi4ELi3EEENS4_18smem_ptr_flag_bitsILi32EEENST_INS5_IJNSA_ILi8EEESH_EEENS5_IJSH_SC_EEEEEEEvNS4_8identityENS4_23SM90_TMA_LOAD_MULTICASTES1B_vS1C_EENS_8epilogue10collective18CollectiveEpilogueINS1F_23Sm100TmaWarpSpecializedILi4ELi2ELi16ELb1ELb0EEEJSI_NS5_IJNST_ISF_SC_EENST_ISH_SC_EEEEESJ_SK_SJ_SK_NS1F_6fusion15FusionCallbacksIS1J_NS1N_17LinearCombinationISJ_fSJ_fLNS_15FloatRoundStyleE2EEESI_S1M_JEEENS4_5SM1004TMEM4LOAD26SM100_TMEM_LOAD_16dp128b8xES11_S1B_NS4_17SM75_U32x4_LDSM_NENS4_14SM90_TMA_STOREES1B_NS4_17SM90_U32x4_STSM_NENS4_39AutoVectorizingCopyWithAssumedAlignmentILi128EEEEEEvvEEEEvNT_6ParamsE) ;  /* 0xffffff3802587950 */ /* 0x000fea0003c3ffff */
.L_x_226:
[----:B------:R-:W-:-:S00]  /*c6a0*/  BRA `(.L_x_226) ;  /* 0xfffffffc00fc7947 */ /* 0x000fc0000383ffff */
[----:B------:R-:W-:-:S00]  /*c6b0*/  NOP ;  /* 0x0000000000007918 */ /* 0x000fc00000000000 */
        /* <DEDUP_REMOVED lines=12> */
.L_x_227:


//--------------------- .nv.global.init           --------------------------
	.section	.nv.global.init,"aw",@progbits
.nv.global.init:
	.type		$str$27,@object
	.size		$str$27,($str$28 - $str$27)
$str$27:
        /*0000*/ 	.byte	0x28, 0x61, 0x64, 0x64, 0x72, 0x65, 0x73, 0x73, 0x20, 0x26, 0x20, 0x6d, 0x61, 0x73, 0x6b, 0x29
        /*0010*/ 	.byte	0x20, 0x3d, 0x3d, 0x20, 0x30, 0x00
	.type		$str$28,@object
	.size		$str$28,($str$26 - $str$28)
$str$28:
        /*0016*/ 	.byte	0x2f, 0x74, 0x6d, 0x70, 0x2f, 0x63, 0x75, 0x74, 0x6c, 0x61, 0x73, 0x73, 0x5f, 0x73, 0x77, 0x65
        /*0026*/ 	.byte	0x65, 0x70, 0x5f, 0x73, 0x72, 0x63, 0x2f, 0x69, 0x6e, 0x63, 0x6c, 0x75, 0x64, 0x65, 0x2f, 0x63
        /*0036*/ 	.byte	0x75, 0x74, 0x65, 0x2f, 0x70, 0x6f, 0x69, 0x6e, 0x74, 0x65, 0x72, 0x5f, 0x66, 0x6c, 0x61, 0x67
        /*0046*/ 	.byte	0x67, 0x65, 0x64, 0x2e, 0x68, 0x70, 0x70, 0x00
	.type		$str$26,@object
	.size		$str$26,($str$25 - $str$26)
$str$26:
        /*004e*/ 	.byte	0x2f, 0x74, 0x6d, 0x70, 0x2f, 0x63, 0x75, 0x74, 0x6c, 0x61, 0x73, 0x73, 0x5f, 0x73, 0x77, 0x65
        /*005e*/ 	.byte	0x65, 0x70, 0x5f, 0x73, 0x72, 0x63, 0x2f, 0x69, 0x6e, 0x63, 0x6c, 0x75, 0x64, 0x65, 0x2f, 0x63
        /*006e*/ 	.byte	0x75, 0x74, 0x65, 0x2f, 0x61, 0x74, 0x6f, 0x6d, 0x2f, 0x63, 0x6f, 0x70, 0x79, 0x5f, 0x74, 0x72
        /*007e*/ 	.byte	0x61, 0x69, 0x74, 0x73, 0x5f, 0x73, 0x6d, 0x31, 0x30, 0x30, 0x2e, 0x68, 0x70, 0x70, 0x00
	.type		$str$25,@object
	.size		$str$25,(__unnamed_1 - $str$25)
$str$25:
        /*008d*/ 	.byte	0x28, 0x28, 0x75, 0x69, 0x6e, 0x74, 0x33, 0x32, 0x5f, 0x74, 0x28, 0x74, 0x68, 0x72, 0x65, 0x61
        /*009d*/ 	.byte	0x64, 0x49, 0x64, 0x78, 0x2e, 0x78, 0x29, 0x20, 0x2f, 0x20, 0x33, 0x32, 0x29, 0x20, 0x25, 0x20
        /*00ad*/ 	.byte	0x34, 0x29, 0x20, 0x3d, 0x3d, 0x20, 0x28, 0x28, 0x28, 0x74, 0x6d, 0x65, 0x6d, 0x5f, 0x61, 0x64
        /*00bd*/ 	.byte	0x64, 0x72, 0x20, 0x3e, 0x3e, 0x20, 0x31, 0x36, 0x29, 0x20, 0x2f, 0x20, 0x33, 0x32, 0x29, 0x20
        /*00cd*/ 	.byte	0x25, 0x20, 0x34, 0x29, 0x00
	.type		__unnamed_1,@object
	.size		__unnamed_1,(__unnamed_2 - __unnamed_1)
__unnamed_1:
        /*00d2*/ 	.byte	0x61, 0x75, 0x74, 0x6f, 0x20, 0x63, 0x75, 0x74, 0x65, 0x3a, 0x3a, 0x61, 0x73, 0x5f, 0x70, 0x6f
        /* <DEDUP_REMOVED lines=24> */
        /*0262*/ 	.byte	0x30, 0x34, 0x38, 0x3e, 0x3e, 0x3e, 0x3e, 0x5d, 0x00
	.type		__unnamed_2,@object
	.size		__unnamed_2,(.L_2 - __unnamed_2)
__unnamed_2:
        /* <DEDUP_REMOVED lines=45> */
        /*053b*/ 	.byte	0x3e, 0x3e, 0x3e, 0x5d, 0x00
.L_2:


//--------------------- .nv.shared._ZN7cutlass13device_kernelINS_4gemm6kernel13GemmUniversalIN4cute5tupleIJiiiiEEENS1_10collective13CollectiveMmaINS1_35MainloopSm100TmaUmmaWarpSpecializedILi4ELi2ELi4ENS5_IJNS4_1CILi4EEENSA_ILi1EEESC_EEEEENS5_IJNSA_ILi64EEENSA_ILi256EEENSA_ILi32EEEEEENS_10tfloat32_tENS5_IJlSC_lEEESJ_SK_NS4_8TiledMMAINS4_8MMA_AtomIJNS4_17SM100_MMA_TF32_SSISJ_SJ_fLi64ELi256ELNS4_4UMMA5MajorE0ELSP_0ELNSO_7ScaleInE0ELSQ_0EEEEEENS4_6LayoutINS5_IJSC_SC_SC_EEENS5_IJNSA_ILi0EEESV_SV_EEEEENS5_IJNS4_10UnderscoreESY_SY_EEEEENS4_13SM90_TMA_LOADENS4_14ComposedLayoutINS4_7SwizzleILi3ELi4ELi3EEENS4_18smem_ptr_flag_bitsILi32EEENST_INS5_IJNSA_ILi8EEESH_EEENS5_IJSH_SC_EEEEEEEvNS4_8identityENS4_23SM90_TMA_LOAD_MULTICASTES1B_vS1C_EENS_8epilogue10collective18CollectiveEpilogueINS1F_23Sm100TmaWarpSpecializedILi4ELi2ELi16ELb1ELb0EEEJSI_NS5_IJNST_ISF_SC_EENST_ISH_SC_EEEEESJ_SK_SJ_SK_NS1F_6fusion15FusionCallbacksIS1J_NS1N_17LinearCombinationISJ_fSJ_fLNS_15FloatRoundStyleE2EEESI_S1M_JEEENS4_5SM1004TMEM4LOAD26SM100_TMEM_LOAD_16dp128b8xES11_S1B_NS4_17SM75_U32x4_LDSM_NENS4_14SM90_TMA_STOREES1B_NS4_17SM90_U32x4_STSM_NENS4_39AutoVectorizingCopyWithAssumedAlignmentILi128EEEEEEvvEEEEvNT_6ParamsE --------------------------
	.section	.nv.shared._ZN7cutlass13device_kernelINS_4gemm6kernel13GemmUniversalIN4cute5tupleIJiiiiEEENS1_10collective13CollectiveMmaINS1_35MainloopSm100TmaUmmaWarpSpecializedILi4ELi2ELi4ENS5_IJNS4_1CILi4EEENSA_ILi1EEESC_EEEEENS5_IJNSA_ILi64EEENSA_ILi256EEENSA_ILi32EEEEEENS_10tfloat32_tENS5_IJlSC_lEEESJ_SK_NS4_8TiledMMAINS4_8MMA_AtomIJNS4_17SM100_MMA_TF32_SSISJ_SJ_fLi64ELi256ELNS4_4UMMA5MajorE0ELSP_0ELNSO_7ScaleInE0ELSQ_0EEEEEENS4_6LayoutINS5_IJSC_SC_SC_EEENS5_IJNSA_ILi0EEESV_SV_EEEEENS5_IJNS4_10UnderscoreESY_SY_EEEEENS4_13SM90_TMA_LOADENS4_14ComposedLayoutINS4_7SwizzleILi3ELi4ELi3EEENS4_18smem_ptr_flag_bitsILi32EEENST_INS5_IJNSA_ILi8EEESH_EEENS5_IJSH_SC_EEEEEEEvNS4_8identityENS4_23SM90_TMA_LOAD_MULTICASTES1B_vS1C_EENS_8epilogue10collective18CollectiveEpilogueINS1F_23Sm100TmaWarpSpecializedILi4ELi2ELi16ELb1ELb0EEEJSI_NS5_IJNST_ISF_SC_EENST_ISH_SC_EEEEESJ_SK_SJ_SK_NS1F_6fusion15FusionCallbacksIS1J_NS1N_17LinearCombinationISJ_fSJ_fLNS_15FloatRoundStyleE2EEESI_S1M_JEEENS4_5SM1004TMEM4LOAD26SM100_TMEM_LOAD_16dp128b8xES11_S1B_NS4_17SM75_U32x4_LDSM_NENS4_14SM90_TMA_STOREES1B_NS4_17SM90_U32x4_STSM_NENS4_39AutoVectorizingCopyWithAssumedAlignmentILi128EEEEEEvvEEEEvNT_6ParamsE,"aw",@nobits
	.sectionflags	@""
	.align	16
	.zero		1024


//--------------------- .nv.shared.reserved.0     --------------------------
	.section	.nv.shared.reserved.0,"aw",@nobits
	.weak		__nv_reservedSMEM_offset_0_alias
	.size		__nv_reservedSMEM_offset_0_alias, 0, 64
	.other		__nv_reservedSMEM_offset_0_alias,@"STO_CUDA_RESERVED_SHARED STV_DEFAULT"
__nv_reservedSMEM_offset_0_alias:
	.zero		0
.nv.shared.reserved.0:
	.zero		64
	.weak		__nv_reservedSMEM_tcgen05_partition
	.type		__nv_reservedSMEM_tcgen05_partition,@object
	.size		__nv_reservedSMEM_tcgen05_partition,(.L_0 - __nv_reservedSMEM_tcgen05_partition)
__nv_reservedSMEM_tcgen05_partition:
	.zero		32
.L_0:


//--------------------- .nv.global                --------------------------
	.section	.nv.global,"aw",@nobits
.nv.global:
	.type		_ZN40_INTERNAL_0e61af2d_4_k_cu_a6479562_313454cute1_E,@object
	.size		_ZN40_INTERNAL_0e61af2d_4_k_cu_a6479562_313454cute1_E,(_ZN40_INTERNAL_0e61af2d_4_k_cu_a6479562_313454cuda3std3__45__cpo6cbeginE - _ZN40_INTERNAL_0e61af2d_4_k_cu_a6479562_313454cute1_E)
_ZN40_INTERNAL_0e61af2d_4_k_cu_a6479562_313454cute1_E:
	.zero		1
	.type		_ZN40_INTERNAL_0e61af2d_4_k_cu_a6479562_313454cuda3std3__45__cpo6cbeginE,@object
	.size		_ZN40_INTERNAL_0e61af2d_4_k_cu_a6479562_313454cuda3std3__45__cpo6cbeginE,(_ZN40_INTERNAL_0e61af2d_4_k_cu_a6479562_313454cuda3std3__48in_placeE - _ZN40_INTERNAL_0e61af2d_4_k_cu_a6479562_313454cuda3std3__45__cpo6cbeginE)
_ZN40_INTERNAL_0e61af2d_4_k_cu_a6479562_313454cuda3std3__45__cpo6cbeginE:
	.zero		1
	.type		_ZN40_INTERNAL_0e61af2d_4_k_cu_a6479562_313454cuda3std3__48in_placeE,@object
	.size		_ZN40_INTERNAL_0e61af2d_4_k_cu_a6479562_313454cuda3std3__48in_placeE,(_ZN40_INTERNAL_0e61af2d_4_k_cu_a6479562_313454cuda3std6ranges3__45__cpo9iter_moveE - _ZN40_INTERNAL_0e61af2d_4_k_cu_a6479562_313454cuda3std3__48in_placeE)
_ZN40_INTERNAL_0e61af2d_4_k_cu_a6479562_313454cuda3std3__48in_placeE:
	.zero		1
	.type		_ZN40_INTERNAL_0e61af2d_4_k_cu_a6479562_313454cuda3std6ranges3__45__cpo9iter_moveE,@object
	.size		_ZN40_INTERNAL_0e61af2d_4_k_cu_a6479562_313454cuda3std6ranges3__45__cpo9iter_moveE,(_ZN40_INTERNAL_0e61af2d_4_k_cu_a6479562_313454cuda3std3__45__cpo5beginE - _ZN40_INTERNAL_0e61af2d_4_k_cu_a6479562_313454cuda3std6ranges3__45__cpo9iter_moveE)
_ZN40_INTERNAL_0e61af2d_4_k_cu_a6479562_313454cuda3std6ranges3__45__cpo9iter_moveE:
	.zero		1
	.type		_ZN40_INTERNAL_0e61af2d_4_k_cu_a6479562_313454cuda3std3__45__cpo5beginE,@object
	.size		_ZN40_INTERNAL_0e61af2d_4_k_cu_a6479562_313454cuda3std3__45__cpo5beginE,(_ZN40_INTERNAL_0e61af2d_4_k_cu_a6479562_313454cuda3std3__442_GLOBAL__N__0e61af2d_4_k_cu_a6479562_313456ignoreE - _ZN40_INTERNAL_0e61af2d_4_k_cu_a6479562_313454cuda3std3__45__cpo5beginE)
_ZN40_INTERNAL_0e61af2d_4_k_cu_a6479562_313454cuda3std3__45__cpo5beginE:
	.zero		1
	.type		_ZN40_INTERNAL_0e61af2d_4_k_cu_a6479562_313454cuda3std3__442_GLOBAL__N__0e61af2d_4_k_cu_a6479562_313456ignoreE,@object
	.size		_ZN40_INTERNAL_0e61af2d_4_k_cu_a6479562_313454cuda3std3__442_GLOBAL__N__0e61af2d_4_k_cu_a6479562_313456ignoreE,(_ZN40_INTERNAL_0e61af2d_4_k_cu_a6479562_313454cute7productE - _ZN40_INTERNAL_0e61af2d_4_k_cu_a6479562_313454cuda3std3__442_GLOBAL__N__0e61af2d_4_k_cu_a6479562_313456ignoreE)
_ZN40_INTERNAL_0e61af2d_4_k_cu_a6479562_313454cuda3std3__442_GLOBAL__N__0e61af2d_4_k_cu_a6479562_313456ignoreE:
	.zero		1
	.type		_ZN40_INTERNAL_0e61af2d_4_k_cu_a6479562_313454cute7productE,@object
	.size		_ZN40_INTERNAL_0e61af2d_4_k_cu_a6479562_313454cute7productE,(_ZN40_INTERNAL_0e61af2d_4_k_cu_a6479562_313454cuda3std3__45__cpo3endE - _ZN40_INTERNAL_0e61af2d_4_k_cu_a6479562_313454cute7productE)
_ZN40_INTERNAL_0e61af2d_4_k_cu_a6479562_313454cute7productE:
	.zero		1
	.type		_ZN40_INTERNAL_0e61af2d_4_k_cu_a6479562_313454cuda3std3__45__cpo3endE,@object
	.size		_ZN40_INTERNAL_0e61af2d_4_k_cu_a6479562_313454cuda3std3__45__cpo3endE,(_ZN40_INTERNAL_0e61af2d_4_k_cu_a6479562_313454cuda3std3__419piecewise_constructE - _ZN40_INTERNAL_0e61af2d_4_k_cu_a6479562_313454cuda3std3__45__cpo3endE)
_ZN40_INTERNAL_0e61af2d_4_k_cu_a6479562_313454cuda3std3__45__cpo3endE:
	.zero		1
	.type		_ZN40_INTERNAL_0e61af2d_4_k_cu_a6479562_313454cuda3std3__419piecewise_constructE,@object
	.size		_ZN40_INTERNAL_0e61af2d_4_k_cu_a6479562_313454cuda3std3__419piecewise_constructE,(_ZN40_INTERNAL_0e61af2d_4_k_cu_a6479562_313454cuda3std3__45__cpo4cendE - _ZN40_INTERNAL_0e61af2d_4_k_cu_a6479562_313454cuda3std3__419piecewise_constructE)
_ZN40_INTERNAL_0e61af2d_4_k_cu_a6479562_313454cuda3std3__419piecewise_constructE:
	.zero		1
	.type		_ZN40_INTERNAL_0e61af2d_4_k_cu_a6479562_313454cuda3std3__45__cpo4cendE,@object
	.size		_ZN40_INTERNAL_0e61af2d_4_k_cu_a6479562_313454cuda3std3__45__cpo4cendE,(_ZN40_INTERNAL_0e61af2d_4_k_cu_a6479562_313454cuda3std6ranges3__45__cpo4swapE - _ZN40_INTERNAL_0e61af2d_4_k_cu_a6479562_313454cuda3std3__45__cpo4cendE)
_ZN40_INTERNAL_0e61af2d_4_k_cu_a6479562_313454cuda3std3__45__cpo4cendE:
	.zero		1
	.type		_ZN40_INTERNAL_0e61af2d_4_k_cu_a6479562_313454cuda3std6ranges3__45__cpo4swapE,@object
	.size		_ZN40_INTERNAL_0e61af2d_4_k_cu_a6479562_313454cuda3std6ranges3__45__cpo4swapE,(.L_10 - _ZN40_INTERNAL_0e61af2d_4_k_cu_a6479562_313454cuda3std6ranges3__45__cpo4swapE)
_ZN40_INTERNAL_0e61af2d_4_k_cu_a6479562_313454cuda3std6ranges3__45__cpo4swapE:
	.zero		1
.L_10:


//--------------------- .nv.constant0._ZN7cutlass13device_kernelINS_4gemm6kernel13GemmUniversalIN4cute5tupleIJiiiiEEENS1_10collective13CollectiveMmaINS1_35MainloopSm100TmaUmmaWarpSpecializedILi4ELi2ELi4ENS5_IJNS4_1CILi4EEENSA_ILi1EEESC_EEEEENS5_IJNSA_ILi64EEENSA_ILi256EEENSA_ILi32EEEEEENS_10tfloat32_tENS5_IJlSC_lEEESJ_SK_NS4_8TiledMMAINS4_8MMA_AtomIJNS4_17SM100_MMA_TF32_SSISJ_SJ_fLi64ELi256ELNS4_4UMMA5MajorE0ELSP_0ELNSO_7ScaleInE0ELSQ_0EEEEEENS4_6LayoutINS5_IJSC_SC_SC_EEENS5_IJNSA_ILi0EEESV_SV_EEEEENS5_IJNS4_10UnderscoreESY_SY_EEEEENS4_13SM90_TMA_LOADENS4_14ComposedLayoutINS4_7SwizzleILi3ELi4ELi3EEENS4_18smem_ptr_flag_bitsILi32EEENST_INS5_IJNSA_ILi8EEESH_EEENS5_IJSH_SC_EEEEEEEvNS4_8identityENS4_23SM90_TMA_LOAD_MULTICASTES1B_vS1C_EENS_8epilogue10collective18CollectiveEpilogueINS1F_23Sm100TmaWarpSpecializedILi4ELi2ELi16ELb1ELb0EEEJSI_NS5_IJNST_ISF_SC_EENST_ISH_SC_EEEEESJ_SK_SJ_SK_NS1F_6fusion15FusionCallbacksIS1J_NS1N_17LinearCombinationISJ_fSJ_fLNS_15FloatRoundStyleE2EEESI_S1M_JEEENS4_5SM1004TMEM4LOAD26SM100_TMEM_LOAD_16dp128b8xES11_S1B_NS4_17SM75_U32x4_LDSM_NENS4_14SM90_TMA_STOREES1B_NS4_17SM90_U32x4_STSM_NENS4_39AutoVectorizingCopyWithAssumedAlignmentILi128EEEEEEvvEEEEvNT_6ParamsE --------------------------
	.section	.nv.constant0._ZN7cutlass13device_kernelINS_4gemm6kernel13GemmUniversalIN4cute5tupleIJiiiiEEENS1_10collective13CollectiveMmaINS1_35MainloopSm100TmaUmmaWarpSpecializedILi4ELi2ELi4ENS5_IJNS4_1CILi4EEENSA_ILi1EEESC_EEEEENS5_IJNSA_ILi64EEENSA_ILi256EEENSA_ILi32EEEEEENS_10tfloat32_tENS5_IJlSC_lEEESJ_SK_NS4_8TiledMMAINS4_8MMA_AtomIJNS4_17SM100_MMA_TF32_SSISJ_SJ_fLi64ELi256ELNS4_4UMMA5MajorE0ELSP_0ELNSO_7ScaleInE0ELSQ_0EEEEEENS4_6LayoutINS5_IJSC_SC_SC_EEENS5_IJNSA_ILi0EEESV_SV_EEEEENS5_IJNS4_10UnderscoreESY_SY_EEEEENS4_13SM90_TMA_LOADENS4_14ComposedLayoutINS4_7SwizzleILi3ELi4ELi3EEENS4_18smem_ptr_flag_bitsILi32EEENST_INS5_IJNSA_ILi8EEESH_EEENS5_IJSH_SC_EEEEEEEvNS4_8identityENS4_23SM90_TMA_LOAD_MULTICASTES1B_vS1C_EENS_8epilogue10collective18CollectiveEpilogueINS1F_23Sm100TmaWarpSpecializedILi4ELi2ELi16ELb1ELb0EEEJSI_NS5_IJNST_ISF_SC_EENST_ISH_SC_EEEEESJ_SK_SJ_SK_NS1F_6fusion15FusionCallbacksIS1J_NS1N_17LinearCombinationISJ_fSJ_fLNS_15FloatRoundStyleE2EEESI_S1M_JEEENS4_5SM1004TMEM4LOAD26SM100_TMEM_LOAD_16dp128b8xES11_S1B_NS4_17SM75_U32x4_LDSM_NENS4_14SM90_TMA_STOREES1B_NS4_17SM90_U32x4_STSM_NENS4_39AutoVectorizingCopyWithAssumedAlignmentILi128EEEEEEvvEEEEvNT_6ParamsE,"a",@progbits
	.sectionflags	@""
	.align	4
.nv.constant0._ZN7cutlass13device_kernelINS_4gemm6kernel13GemmUniversalIN4cute5tupleIJiiiiEEENS1_10collective13CollectiveMmaINS1_35MainloopSm100TmaUmmaWarpSpecializedILi4ELi2ELi4ENS5_IJNS4_1CILi4EEENSA_ILi1EEESC_EEEEENS5_IJNSA_ILi64EEENSA_ILi256EEENSA_ILi32EEEEEENS_10tfloat32_tENS5_IJlSC_lEEESJ_SK_NS4_8TiledMMAINS4_8MMA_AtomIJNS4_17SM100_MMA_TF32_SSISJ_SJ_fLi64ELi256ELNS4_4UMMA5MajorE0ELSP_0ELNSO_7ScaleInE0ELSQ_0EEEEEENS4_6LayoutINS5_IJSC_SC_SC_EEENS5_IJNSA_ILi0EEESV_SV_EEEEENS5_IJNS4_10UnderscoreESY_SY_EEEEENS4_13SM90_TMA_LOADENS4_14ComposedLayoutINS4_7SwizzleILi3ELi4ELi3EEENS4_18smem_ptr_flag_bitsILi32EEENST_INS5_IJNSA_ILi8EEESH_EEENS5_IJSH_SC_EEEEEEEvNS4_8identityENS4_23SM90_TMA_LOAD_MULTICASTES1B_vS1C_EENS_8epilogue10collective18CollectiveEpilogueINS1F_23Sm100TmaWarpSpecializedILi4ELi2ELi16ELb1ELb0EEEJSI_NS5_IJNST_ISF_SC_EENST_ISH_SC_EEEEESJ_SK_SJ_SK_NS1F_6fusion15FusionCallbacksIS1J_NS1N_17LinearCombinationISJ_fSJ_fLNS_15FloatRoundStyleE2EEESI_S1M_JEEENS4_5SM1004TMEM4LOAD26SM100_TMEM_LOAD_16dp128b8xES11_S1B_NS4_17SM75_U32x4_LDSM_NENS4_14SM90_TMA_STOREES1B_NS4_17SM90_U32x4_STSM_NENS4_39AutoVectorizingCopyWithAssumedAlignmentILi128EEEEEEvvEEEEvNT_6ParamsE:
	.zero		2944


//--------------------- SYMBOLS --------------------------

	.type		.nv.reservedSmem.offset0,@object
	.size		.nv.reservedSmem.offset0,0x4
	.type		.nv.reservedSmem.cap,@object
	.size		.nv.reservedSmem.cap,0x4
	.type		__assertfail,@function
